//
// Generated by NVIDIA NVVM Compiler
//
// Compiler Build ID: CL-36424714
// Cuda compilation tools, release 13.0, V13.0.88
// Based on NVVM 20.0.0
//

.version 9.0
.target sm_100
.address_size 64

	// .globl	_Z14SoftClipKernelPKfPfiiffffffiii

.visible .entry _Z14SoftClipKernelPKfPfiiffffffiii(
	.param .u64 .ptr .align 1 _Z14SoftClipKernelPKfPfiiffffffiii_param_0,
	.param .u64 .ptr .align 1 _Z14SoftClipKernelPKfPfiiffffffiii_param_1,
	.param .u32 _Z14SoftClipKernelPKfPfiiffffffiii_param_2,
	.param .u32 _Z14SoftClipKernelPKfPfiiffffffiii_param_3,
	.param .f32 _Z14SoftClipKernelPKfPfiiffffffiii_param_4,
	.param .f32 _Z14SoftClipKernelPKfPfiiffffffiii_param_5,
	.param .f32 _Z14SoftClipKernelPKfPfiiffffffiii_param_6,
	.param .f32 _Z14SoftClipKernelPKfPfiiffffffiii_param_7,
	.param .f32 _Z14SoftClipKernelPKfPfiiffffffiii_param_8,
	.param .f32 _Z14SoftClipKernelPKfPfiiffffffiii_param_9,
	.param .u32 _Z14SoftClipKernelPKfPfiiffffffiii_param_10,
	.param .u32 _Z14SoftClipKernelPKfPfiiffffffiii_param_11,
	.param .u32 _Z14SoftClipKernelPKfPfiiffffffiii_param_12
)
{
	.reg .pred 	%p<192>;
	.reg .b32 	%r<122>;
	.reg .b32 	%f<920>;
	.reg .b64 	%rd<9>;

	ld.param.u64 	%rd3, [_Z14SoftClipKernelPKfPfiiffffffiii_param_0];
	ld.param.u64 	%rd4, [_Z14SoftClipKernelPKfPfiiffffffiii_param_1];
	ld.param.u32 	%r4, [_Z14SoftClipKernelPKfPfiiffffffiii_param_2];
	ld.param.u32 	%r8, [_Z14SoftClipKernelPKfPfiiffffffiii_param_3];
	ld.param.f32 	%f178, [_Z14SoftClipKernelPKfPfiiffffffiii_param_4];
	ld.param.f32 	%f179, [_Z14SoftClipKernelPKfPfiiffffffiii_param_5];
	ld.param.f32 	%f180, [_Z14SoftClipKernelPKfPfiiffffffiii_param_6];
	ld.param.f32 	%f181, [_Z14SoftClipKernelPKfPfiiffffffiii_param_7];
	ld.param.f32 	%f182, [_Z14SoftClipKernelPKfPfiiffffffiii_param_8];
	ld.param.f32 	%f183, [_Z14SoftClipKernelPKfPfiiffffffiii_param_9];
	ld.param.u32 	%r5, [_Z14SoftClipKernelPKfPfiiffffffiii_param_10];
	ld.param.u32 	%r6, [_Z14SoftClipKernelPKfPfiiffffffiii_param_11];
	ld.param.u32 	%r7, [_Z14SoftClipKernelPKfPfiiffffffiii_param_12];
	mov.u32 	%r10, %ctaid.x;
	mov.u32 	%r11, %ntid.x;
	mov.u32 	%r12, %tid.x;
	mad.lo.s32 	%r1, %r10, %r11, %r12;
	mov.u32 	%r13, %ctaid.y;
	mov.u32 	%r14, %ntid.y;
	mov.u32 	%r15, %tid.y;
	mad.lo.s32 	%r16, %r13, %r14, %r15;
	setp.ge.s32 	%p1, %r1, %r4;
	setp.ge.s32 	%p2, %r16, %r8;
	or.pred  	%p3, %p1, %p2;
	@%p3 bra 	$L__BB0_142;
	cvta.to.global.u64 	%rd5, %rd3;
	mad.lo.s32 	%r17, %r4, %r16, %r1;
	shl.b32 	%r3, %r17, 2;
	mul.wide.s32 	%rd6, %r3, 4;
	add.s64 	%rd1, %rd5, %rd6;
	ld.global.f32 	%f885, [%rd1];
	ld.global.f32 	%f884, [%rd1+4];
	ld.global.f32 	%f886, [%rd1+8];
	fma.rn.f32 	%f185, %f885, 0f447FC000, 0fC42B4000;
	div.rn.f32 	%f4, %f185, 0f43960000;
	mov.f32 	%f186, 0fB1800000;
	mov.f32 	%f187, 0f3EE38E39;
	mul.rn.f32 	%f188, %f187, %f186;
	mov.f32 	%f189, 0f3D4A4588;
	mov.f32 	%f190, 0f3DF80F5F;
	mul.rn.f32 	%f191, %f190, %f189;
	fma.rn.f32 	%f192, %f188, 0f3FB8AA3B, 0f336DD092;
	fma.rn.f32 	%f193, 0f3E638E39, 0f32A55E34, %f192;
	mul.f32 	%f194, %f191, 0f40400000;
	fma.rn.f32 	%f195, %f194, %f188, %f193;
	fma.rn.f32 	%f196, %f191, 0f3E638E39, %f195;
	mov.f32 	%f197, 0f405484B1;
	add.rn.f32 	%f5, %f197, %f196;
	mov.f32 	%f198, 0fC05484B1;
	add.rn.f32 	%f199, %f5, %f198;
	neg.f32 	%f200, %f199;
	add.rn.f32 	%f6, %f196, %f200;
	setp.eq.f32 	%p4, %f4, 0f00000000;
	mov.f32 	%f875, 0f3F800000;
	@%p4 bra 	$L__BB0_4;
	mul.rn.f32 	%f201, %f5, %f4;
	cvt.rni.f32.f32 	%f202, %f201;
	sub.f32 	%f203, %f201, %f202;
	neg.f32 	%f204, %f201;
	fma.rn.f32 	%f205, %f5, %f4, %f204;
	fma.rn.f32 	%f206, %f6, %f4, %f205;
	add.f32 	%f207, %f203, %f206;
	setp.gt.f32 	%p5, %f202, 0f00000000;
	selp.b32 	%r18, 0, -2097152000, %p5;
	abs.f32 	%f208, %f4;
	setp.num.f32 	%p6, %f208, %f208;
	setp.lt.f32 	%p7, %f201, 0f00000000;
	selp.f32 	%f209, 0f00000000, 0f7F800000, %p7;
	abs.f32 	%f210, %f201;
	setp.gt.f32 	%p8, %f210, 0f43180000;
	cvt.rzi.s32.f32 	%r19, %f202;
	shl.b32 	%r20, %r19, 23;
	sub.s32 	%r21, %r20, %r18;
	mov.b32 	%f211, %r21;
	add.s32 	%r22, %r18, 2130706432;
	mov.b32 	%f212, %r22;
	fma.rn.f32 	%f213, %f207, 0f391FCB8E, 0f3AAF85ED;
	fma.rn.f32 	%f214, %f213, %f207, 0f3C1D9856;
	fma.rn.f32 	%f215, %f214, %f207, 0f3D6357BB;
	fma.rn.f32 	%f216, %f215, %f207, 0f3E75FDEC;
	fma.rn.f32 	%f217, %f216, %f207, 0f3F317218;
	fma.rn.f32 	%f218, %f217, %f207, 0f3F800000;
	mul.f32 	%f219, %f218, %f212;
	mul.f32 	%f220, %f219, %f211;
	selp.f32 	%f875, %f209, %f220, %p8;
	@%p6 bra 	$L__BB0_4;
	mov.f32 	%f221, 0f41200000;
	add.rn.f32 	%f875, %f221, %f4;
$L__BB0_4:
	add.f32 	%f10, %f875, 0fBC30F27C;
	fma.rn.f32 	%f223, %f884, 0f447FC000, 0fC42B4000;
	div.rn.f32 	%f11, %f223, 0f43960000;
	setp.eq.f32 	%p9, %f11, 0f00000000;
	mov.f32 	%f876, 0f3F800000;
	@%p9 bra 	$L__BB0_7;
	mul.rn.f32 	%f224, %f5, %f11;
	cvt.rni.f32.f32 	%f225, %f224;
	sub.f32 	%f226, %f224, %f225;
	neg.f32 	%f227, %f224;
	fma.rn.f32 	%f228, %f5, %f11, %f227;
	fma.rn.f32 	%f229, %f6, %f11, %f228;
	add.f32 	%f230, %f226, %f229;
	setp.gt.f32 	%p10, %f225, 0f00000000;
	selp.b32 	%r23, 0, -2097152000, %p10;
	abs.f32 	%f231, %f11;
	setp.num.f32 	%p11, %f231, %f231;
	setp.lt.f32 	%p12, %f224, 0f00000000;
	selp.f32 	%f232, 0f00000000, 0f7F800000, %p12;
	abs.f32 	%f233, %f224;
	setp.gt.f32 	%p13, %f233, 0f43180000;
	cvt.rzi.s32.f32 	%r24, %f225;
	shl.b32 	%r25, %r24, 23;
	sub.s32 	%r26, %r25, %r23;
	mov.b32 	%f234, %r26;
	add.s32 	%r27, %r23, 2130706432;
	mov.b32 	%f235, %r27;
	fma.rn.f32 	%f236, %f230, 0f391FCB8E, 0f3AAF85ED;
	fma.rn.f32 	%f237, %f236, %f230, 0f3C1D9856;
	fma.rn.f32 	%f238, %f237, %f230, 0f3D6357BB;
	fma.rn.f32 	%f239, %f238, %f230, 0f3E75FDEC;
	fma.rn.f32 	%f240, %f239, %f230, 0f3F317218;
	fma.rn.f32 	%f241, %f240, %f230, 0f3F800000;
	mul.f32 	%f242, %f241, %f235;
	mul.f32 	%f243, %f242, %f234;
	selp.f32 	%f876, %f232, %f243, %p13;
	@%p11 bra 	$L__BB0_7;
	mov.f32 	%f244, 0f41200000;
	add.rn.f32 	%f876, %f244, %f11;
$L__BB0_7:
	add.f32 	%f15, %f876, 0fBC30F27C;
	fma.rn.f32 	%f246, %f886, 0f447FC000, 0fC42B4000;
	div.rn.f32 	%f16, %f246, 0f43960000;
	setp.eq.f32 	%p14, %f16, 0f00000000;
	mov.f32 	%f877, 0f3F800000;
	@%p14 bra 	$L__BB0_10;
	mul.rn.f32 	%f247, %f5, %f16;
	cvt.rni.f32.f32 	%f248, %f247;
	sub.f32 	%f249, %f247, %f248;
	neg.f32 	%f250, %f247;
	fma.rn.f32 	%f251, %f5, %f16, %f250;
	fma.rn.f32 	%f252, %f6, %f16, %f251;
	add.f32 	%f253, %f249, %f252;
	setp.gt.f32 	%p15, %f248, 0f00000000;
	selp.b32 	%r28, 0, -2097152000, %p15;
	abs.f32 	%f254, %f16;
	setp.num.f32 	%p16, %f254, %f254;
	setp.lt.f32 	%p17, %f247, 0f00000000;
	selp.f32 	%f255, 0f00000000, 0f7F800000, %p17;
	abs.f32 	%f256, %f247;
	setp.gt.f32 	%p18, %f256, 0f43180000;
	cvt.rzi.s32.f32 	%r29, %f248;
	shl.b32 	%r30, %r29, 23;
	sub.s32 	%r31, %r30, %r28;
	mov.b32 	%f257, %r31;
	add.s32 	%r32, %r28, 2130706432;
	mov.b32 	%f258, %r32;
	fma.rn.f32 	%f259, %f253, 0f391FCB8E, 0f3AAF85ED;
	fma.rn.f32 	%f260, %f259, %f253, 0f3C1D9856;
	fma.rn.f32 	%f261, %f260, %f253, 0f3D6357BB;
	fma.rn.f32 	%f262, %f261, %f253, 0f3E75FDEC;
	fma.rn.f32 	%f263, %f262, %f253, 0f3F317218;
	fma.rn.f32 	%f264, %f263, %f253, 0f3F800000;
	mul.f32 	%f265, %f264, %f258;
	mul.f32 	%f266, %f265, %f257;
	selp.f32 	%f877, %f255, %f266, %p18;
	@%p16 bra 	$L__BB0_10;
	mov.f32 	%f267, 0f41200000;
	add.rn.f32 	%f877, %f267, %f16;
$L__BB0_10:
	add.f32 	%f20, %f877, 0fBC30F27C;
	setp.leu.f32 	%p19, %f885, 0f3E194000;
	@%p19 bra 	$L__BB0_15;
	add.f32 	%f270, %f885, 0fBEC5651B;
	div.rn.f32 	%f21, %f270, 0f3E7D1F45;
	setp.eq.f32 	%p20, %f21, 0f00000000;
	mov.f32 	%f878, 0f3F800000;
	@%p20 bra 	$L__BB0_14;
	mul.rn.f32 	%f271, %f5, %f21;
	cvt.rni.f32.f32 	%f272, %f271;
	sub.f32 	%f273, %f271, %f272;
	neg.f32 	%f274, %f271;
	fma.rn.f32 	%f275, %f5, %f21, %f274;
	fma.rn.f32 	%f276, %f6, %f21, %f275;
	add.f32 	%f277, %f273, %f276;
	setp.gt.f32 	%p21, %f272, 0f00000000;
	selp.b32 	%r33, 0, -2097152000, %p21;
	abs.f32 	%f278, %f21;
	setp.num.f32 	%p22, %f278, %f278;
	setp.lt.f32 	%p23, %f271, 0f00000000;
	selp.f32 	%f279, 0f00000000, 0f7F800000, %p23;
	abs.f32 	%f280, %f271;
	setp.gt.f32 	%p24, %f280, 0f43180000;
	cvt.rzi.s32.f32 	%r34, %f272;
	shl.b32 	%r35, %r34, 23;
	sub.s32 	%r36, %r35, %r33;
	mov.b32 	%f281, %r36;
	add.s32 	%r37, %r33, 2130706432;
	mov.b32 	%f282, %r37;
	fma.rn.f32 	%f283, %f277, 0f391FCB8E, 0f3AAF85ED;
	fma.rn.f32 	%f284, %f283, %f277, 0f3C1D9856;
	fma.rn.f32 	%f285, %f284, %f277, 0f3D6357BB;
	fma.rn.f32 	%f286, %f285, %f277, 0f3E75FDEC;
	fma.rn.f32 	%f287, %f286, %f277, 0f3F317218;
	fma.rn.f32 	%f288, %f287, %f277, 0f3F800000;
	mul.f32 	%f289, %f288, %f282;
	mul.f32 	%f290, %f289, %f281;
	selp.f32 	%f878, %f279, %f290, %p24;
	@%p22 bra 	$L__BB0_14;
	mov.f32 	%f291, 0f41200000;
	add.rn.f32 	%f878, %f291, %f21;
$L__BB0_14:
	add.f32 	%f292, %f878, 0fBD561B2A;
	div.rn.f32 	%f879, %f292, 0f40B1C71D;
	bra.uni 	$L__BB0_16;
$L__BB0_15:
	add.f32 	%f268, %f885, 0fBDBE12A5;
	div.rn.f32 	%f879, %f268, 0f40ABC3D4;
$L__BB0_16:
	setp.leu.f32 	%p25, %f884, 0f3E194000;
	@%p25 bra 	$L__BB0_21;
	add.f32 	%f295, %f884, 0fBEC5651B;
	div.rn.f32 	%f28, %f295, 0f3E7D1F45;
	setp.eq.f32 	%p26, %f28, 0f00000000;
	mov.f32 	%f880, 0f3F800000;
	@%p26 bra 	$L__BB0_20;
	mul.rn.f32 	%f296, %f5, %f28;
	cvt.rni.f32.f32 	%f297, %f296;
	sub.f32 	%f298, %f296, %f297;
	neg.f32 	%f299, %f296;
	fma.rn.f32 	%f300, %f5, %f28, %f299;
	fma.rn.f32 	%f301, %f6, %f28, %f300;
	add.f32 	%f302, %f298, %f301;
	setp.gt.f32 	%p27, %f297, 0f00000000;
	selp.b32 	%r38, 0, -2097152000, %p27;
	abs.f32 	%f303, %f28;
	setp.num.f32 	%p28, %f303, %f303;
	setp.lt.f32 	%p29, %f296, 0f00000000;
	selp.f32 	%f304, 0f00000000, 0f7F800000, %p29;
	abs.f32 	%f305, %f296;
	setp.gt.f32 	%p30, %f305, 0f43180000;
	cvt.rzi.s32.f32 	%r39, %f297;
	shl.b32 	%r40, %r39, 23;
	sub.s32 	%r41, %r40, %r38;
	mov.b32 	%f306, %r41;
	add.s32 	%r42, %r38, 2130706432;
	mov.b32 	%f307, %r42;
	fma.rn.f32 	%f308, %f302, 0f391FCB8E, 0f3AAF85ED;
	fma.rn.f32 	%f309, %f308, %f302, 0f3C1D9856;
	fma.rn.f32 	%f310, %f309, %f302, 0f3D6357BB;
	fma.rn.f32 	%f311, %f310, %f302, 0f3E75FDEC;
	fma.rn.f32 	%f312, %f311, %f302, 0f3F317218;
	fma.rn.f32 	%f313, %f312, %f302, 0f3F800000;
	mul.f32 	%f314, %f313, %f307;
	mul.f32 	%f315, %f314, %f306;
	selp.f32 	%f880, %f304, %f315, %p30;
	@%p28 bra 	$L__BB0_20;
	mov.f32 	%f316, 0f41200000;
	add.rn.f32 	%f880, %f316, %f28;
$L__BB0_20:
	add.f32 	%f317, %f880, 0fBD561B2A;
	div.rn.f32 	%f881, %f317, 0f40B1C71D;
	bra.uni 	$L__BB0_22;
$L__BB0_21:
	add.f32 	%f293, %f884, 0fBDBE12A5;
	div.rn.f32 	%f881, %f293, 0f40ABC3D4;
$L__BB0_22:
	setp.leu.f32 	%p31, %f886, 0f3E194000;
	@%p31 bra 	$L__BB0_27;
	add.f32 	%f320, %f886, 0fBEC5651B;
	div.rn.f32 	%f35, %f320, 0f3E7D1F45;
	mul.rn.f32 	%f321, %f5, %f35;
	neg.f32 	%f322, %f321;
	fma.rn.f32 	%f323, %f5, %f35, %f322;
	fma.rn.f32 	%f324, %f6, %f35, %f323;
	cvt.rni.f32.f32 	%f325, %f321;
	sub.f32 	%f326, %f321, %f325;
	add.f32 	%f327, %f326, %f324;
	fma.rn.f32 	%f328, %f327, 0f391FCB8E, 0f3AAF85ED;
	fma.rn.f32 	%f329, %f328, %f327, 0f3C1D9856;
	fma.rn.f32 	%f330, %f329, %f327, 0f3D6357BB;
	fma.rn.f32 	%f331, %f330, %f327, 0f3E75FDEC;
	fma.rn.f32 	%f332, %f331, %f327, 0f3F317218;
	fma.rn.f32 	%f333, %f332, %f327, 0f3F800000;
	cvt.rzi.s32.f32 	%r43, %f325;
	setp.gt.f32 	%p32, %f325, 0f00000000;
	selp.b32 	%r44, 0, -2097152000, %p32;
	add.s32 	%r45, %r44, 2130706432;
	mov.b32 	%f334, %r45;
	mul.f32 	%f335, %f333, %f334;
	shl.b32 	%r46, %r43, 23;
	sub.s32 	%r47, %r46, %r44;
	mov.b32 	%f336, %r47;
	mul.f32 	%f337, %f335, %f336;
	abs.f32 	%f338, %f321;
	setp.gt.f32 	%p33, %f338, 0f43180000;
	setp.lt.f32 	%p34, %f321, 0f00000000;
	selp.f32 	%f339, 0f00000000, 0f7F800000, %p34;
	selp.f32 	%f36, %f339, %f337, %p33;
	setp.eq.f32 	%p35, %f35, 0f00000000;
	mov.f32 	%f882, 0f3F800000;
	@%p35 bra 	$L__BB0_26;
	abs.f32 	%f340, %f35;
	setp.num.f32 	%p36, %f340, %f340;
	mov.f32 	%f882, %f36;
	@%p36 bra 	$L__BB0_26;
	mov.f32 	%f341, 0f41200000;
	add.rn.f32 	%f882, %f341, %f35;
$L__BB0_26:
	add.f32 	%f342, %f882, 0fBD561B2A;
	div.rn.f32 	%f883, %f342, 0f40B1C71D;
	bra.uni 	$L__BB0_28;
$L__BB0_27:
	add.f32 	%f318, %f886, 0fBDBE12A5;
	div.rn.f32 	%f883, %f318, 0f40ABC3D4;
$L__BB0_28:
	mul.f32 	%f343, %f881, 0fBF098BA4;
	fma.rn.f32 	%f344, %f879, 0f3FCF0AFE, %f343;
	fma.rn.f32 	%f42, %f883, 0fBDA4534C, %f344;
	mul.f32 	%f345, %f879, 0fBD908894;
	fma.rn.f32 	%f346, %f881, 0f3FAAD499, %f345;
	fma.rn.f32 	%f43, %f883, 0fBE873040, %f346;
	mul.f32 	%f347, %f881, 0fBE6866A1;
	fma.rn.f32 	%f348, %f879, 0fBCACDE1A, %f347;
	fma.rn.f32 	%f44, %f883, 0f3F9FC04D, %f348;
	setp.eq.s32 	%p37, %r7, 0;
	@%p37 bra 	$L__BB0_32;
	setp.ne.s32 	%p38, %r7, 1;
	@%p38 bra 	$L__BB0_31;
	div.rn.f32 	%f885, %f10, 0f3F7D3C36;
	div.rn.f32 	%f884, %f15, 0f3F7D3C36;
	div.rn.f32 	%f886, %f20, 0f3F7D3C36;
	bra.uni 	$L__BB0_32;
$L__BB0_31:
	mov.f32 	%f884, %f43;
	mov.f32 	%f885, %f42;
	mov.f32 	%f886, %f44;
$L__BB0_32:
	div.rn.f32 	%f350, %f182, 0fC1200000;
	add.f32 	%f51, %f350, 0f3F800000;
	mov.f32 	%f887, 0f3F800000;
	sub.f32 	%f52, %f887, %f183;
	setp.eq.f32 	%p39, %f178, 0f00000000;
	@%p39 bra 	$L__BB0_35;
	mov.f32 	%f351, 0f00000000;
	mov.f32 	%f352, 0f3F000000;
	mul.rn.f32 	%f353, %f352, %f351;
	mov.f32 	%f354, 0f3DF6384F;
	mul.rn.f32 	%f355, %f354, %f351;
	mul.f32 	%f356, %f355, 0f40400000;
	fma.rn.f32 	%f357, %f353, 0f3FB8AA3B, 0f00000000;
	add.f32 	%f358, %f357, 0f00000000;
	fma.rn.f32 	%f359, %f356, %f353, %f358;
	fma.rn.f32 	%f360, %f355, 0f00000000, %f359;
	mov.f32 	%f361, 0f3F800000;
	add.rn.f32 	%f362, %f361, %f360;
	mul.rn.f32 	%f363, %f362, %f178;
	cvt.rni.f32.f32 	%f364, %f363;
	sub.f32 	%f365, %f363, %f364;
	neg.f32 	%f366, %f363;
	fma.rn.f32 	%f367, %f362, %f178, %f366;
	mov.f32 	%f368, 0fBF800000;
	add.rn.f32 	%f369, %f362, %f368;
	neg.f32 	%f370, %f369;
	add.rn.f32 	%f371, %f360, %f370;
	fma.rn.f32 	%f372, %f371, %f178, %f367;
	add.f32 	%f373, %f365, %f372;
	setp.gt.f32 	%p40, %f364, 0f00000000;
	selp.b32 	%r48, 0, -2097152000, %p40;
	abs.f32 	%f374, %f178;
	setp.num.f32 	%p41, %f374, %f374;
	setp.lt.f32 	%p42, %f363, 0f00000000;
	selp.f32 	%f375, 0f00000000, 0f7F800000, %p42;
	abs.f32 	%f376, %f363;
	setp.gt.f32 	%p43, %f376, 0f43180000;
	cvt.rzi.s32.f32 	%r49, %f364;
	shl.b32 	%r50, %r49, 23;
	sub.s32 	%r51, %r50, %r48;
	mov.b32 	%f377, %r51;
	add.s32 	%r52, %r48, 2130706432;
	mov.b32 	%f378, %r52;
	fma.rn.f32 	%f379, %f373, 0f391FCB8E, 0f3AAF85ED;
	fma.rn.f32 	%f380, %f379, %f373, 0f3C1D9856;
	fma.rn.f32 	%f381, %f380, %f373, 0f3D6357BB;
	fma.rn.f32 	%f382, %f381, %f373, 0f3E75FDEC;
	fma.rn.f32 	%f383, %f382, %f373, 0f3F317218;
	fma.rn.f32 	%f384, %f383, %f373, 0f3F800000;
	mul.f32 	%f385, %f384, %f378;
	mul.f32 	%f386, %f385, %f377;
	selp.f32 	%f887, %f375, %f386, %p43;
	@%p41 bra 	$L__BB0_35;
	mov.f32 	%f387, 0f40000000;
	add.rn.f32 	%f887, %f387, %f178;
$L__BB0_35:
	setp.lt.f32 	%p44, %f885, 0f3F800000;
	selp.f32 	%f388, 0f3F800000, %f885, %p44;
	add.f32 	%f389, %f388, 0fBF800000;
	mul.f32 	%f889, %f389, %f887;
	setp.lt.f32 	%p45, %f884, 0f3F800000;
	selp.f32 	%f390, 0f3F800000, %f884, %p45;
	add.f32 	%f391, %f390, 0fBF800000;
	mul.f32 	%f891, %f391, %f887;
	setp.lt.f32 	%p46, %f886, 0f3F800000;
	selp.f32 	%f392, 0f3F800000, %f886, %p46;
	add.f32 	%f393, %f392, 0fBF800000;
	mul.f32 	%f893, %f393, %f887;
	setp.gtu.f32 	%p47, %f889, 0f3F800000;
	mov.f32 	%f888, 0f3F800000;
	@%p47 bra 	$L__BB0_45;
	mov.f32 	%f394, 0f3F800000;
	sub.f32 	%f59, %f394, %f889;
	mul.f32 	%f395, %f179, 0f3F000000;
	cvt.rzi.f32.f32 	%f396, %f395;
	add.f32 	%f397, %f396, %f396;
	sub.f32 	%f398, %f179, %f397;
	abs.f32 	%f60, %f398;
	abs.f32 	%f61, %f59;
	setp.lt.f32 	%p48, %f61, 0f00800000;
	mul.f32 	%f399, %f61, 0f4B800000;
	selp.f32 	%f400, %f399, %f61, %p48;
	selp.f32 	%f401, 0fC1C00000, 0f00000000, %p48;
	mov.b32 	%r53, %f400;
	add.s32 	%r54, %r53, -1060439283;
	and.b32  	%r55, %r54, -8388608;
	sub.s32 	%r56, %r53, %r55;
	mov.b32 	%f402, %r56;
	cvt.rn.f32.s32 	%f403, %r55;
	fma.rn.f32 	%f404, %f403, 0f34000000, %f401;
	add.f32 	%f405, %f402, 0fBF800000;
	add.f32 	%f406, %f402, 0f3F800000;
	rcp.approx.ftz.f32 	%f407, %f406;
	add.f32 	%f408, %f405, %f405;
	mul.f32 	%f409, %f408, %f407;
	mul.f32 	%f410, %f409, %f409;
	sub.f32 	%f411, %f405, %f409;
	add.f32 	%f412, %f411, %f411;
	neg.f32 	%f413, %f409;
	fma.rn.f32 	%f414, %f413, %f405, %f412;
	mul.rn.f32 	%f415, %f407, %f414;
	fma.rn.f32 	%f416, %f410, 0f3A2C32E4, 0f3B52E7DB;
	fma.rn.f32 	%f417, %f416, %f410, 0f3C93BB73;
	fma.rn.f32 	%f418, %f417, %f410, 0f3DF6384F;
	mul.rn.f32 	%f419, %f418, %f410;
	fma.rn.f32 	%f420, %f409, 0f3FB8AA3B, %f404;
	sub.f32 	%f421, %f404, %f420;
	fma.rn.f32 	%f422, %f409, 0f3FB8AA3B, %f421;
	fma.rn.f32 	%f423, %f415, 0f3FB8AA3B, %f422;
	fma.rn.f32 	%f424, %f409, 0f32A55E34, %f423;
	mul.f32 	%f425, %f419, 0f40400000;
	fma.rn.f32 	%f426, %f425, %f415, %f424;
	fma.rn.f32 	%f427, %f419, %f409, %f426;
	add.rn.f32 	%f428, %f420, %f427;
	neg.f32 	%f429, %f420;
	add.rn.f32 	%f430, %f428, %f429;
	neg.f32 	%f431, %f430;
	add.rn.f32 	%f432, %f427, %f431;
	mul.rn.f32 	%f433, %f428, %f179;
	neg.f32 	%f434, %f433;
	fma.rn.f32 	%f435, %f428, %f179, %f434;
	fma.rn.f32 	%f436, %f432, %f179, %f435;
	cvt.rni.f32.f32 	%f437, %f433;
	sub.f32 	%f438, %f433, %f437;
	add.f32 	%f439, %f438, %f436;
	fma.rn.f32 	%f440, %f439, 0f391FCB8E, 0f3AAF85ED;
	fma.rn.f32 	%f441, %f440, %f439, 0f3C1D9856;
	fma.rn.f32 	%f442, %f441, %f439, 0f3D6357BB;
	fma.rn.f32 	%f443, %f442, %f439, 0f3E75FDEC;
	fma.rn.f32 	%f444, %f443, %f439, 0f3F317218;
	fma.rn.f32 	%f445, %f444, %f439, 0f3F800000;
	cvt.rzi.s32.f32 	%r57, %f437;
	setp.gt.f32 	%p49, %f437, 0f00000000;
	selp.b32 	%r58, 0, -2097152000, %p49;
	add.s32 	%r59, %r58, 2130706432;
	mov.b32 	%f446, %r59;
	mul.f32 	%f447, %f445, %f446;
	shl.b32 	%r60, %r57, 23;
	sub.s32 	%r61, %r60, %r58;
	mov.b32 	%f448, %r61;
	mul.f32 	%f449, %f447, %f448;
	abs.f32 	%f450, %f433;
	setp.gt.f32 	%p50, %f450, 0f43180000;
	setp.lt.f32 	%p51, %f433, 0f00000000;
	selp.f32 	%f451, 0f00000000, 0f7F800000, %p51;
	selp.f32 	%f62, %f451, %f449, %p50;
	setp.eq.f32 	%p52, %f59, 0f3F800000;
	setp.eq.f32 	%p53, %f179, 0f00000000;
	or.pred  	%p54, %p53, %p52;
	@%p54 bra 	$L__BB0_44;
	setp.num.f32 	%p55, %f61, %f61;
	abs.f32 	%f452, %f179;
	setp.num.f32 	%p56, %f452, %f452;
	and.pred  	%p57, %p55, %p56;
	@%p57 bra 	$L__BB0_39;
	add.rn.f32 	%f888, %f59, %f179;
	bra.uni 	$L__BB0_44;
$L__BB0_39:
	setp.neu.f32 	%p58, %f59, 0f00000000;
	setp.neu.f32 	%p59, %f61, 0f7F800000;
	and.pred  	%p60, %p58, %p59;
	@%p60 bra 	$L__BB0_41;
	setp.neu.f32 	%p67, %f60, 0f3F800000;
	add.f32 	%f457, %f59, %f59;
	mov.b32 	%r62, %f457;
	setp.lt.f32 	%p68, %f179, 0f00000000;
	xor.b32  	%r63, %r62, 2139095040;
	selp.b32 	%r64, %r63, %r62, %p68;
	and.b32  	%r65, %r64, 2147483647;
	selp.b32 	%r66, %r65, %r64, %p67;
	mov.b32 	%f888, %r66;
	bra.uni 	$L__BB0_44;
$L__BB0_41:
	setp.eq.f32 	%p61, %f59, 0fBF800000;
	setp.eq.f32 	%p62, %f452, 0f7F800000;
	and.pred  	%p63, %p61, %p62;
	@%p63 bra 	$L__BB0_44;
	setp.geu.f32 	%p64, %f59, 0f00000000;
	mov.f32 	%f888, %f62;
	@%p64 bra 	$L__BB0_44;
	setp.neu.f32 	%p65, %f60, 0f3F800000;
	neg.f32 	%f454, %f62;
	selp.f32 	%f455, %f62, %f454, %p65;
	cvt.rmi.f32.f32 	%f456, %f179;
	setp.neu.f32 	%p66, %f179, %f456;
	selp.f32 	%f888, 0f7FFFFFFF, %f455, %p66;
$L__BB0_44:
	mov.f32 	%f458, 0f3F800000;
	sub.f32 	%f889, %f458, %f888;
$L__BB0_45:
	setp.gtu.f32 	%p69, %f891, 0f3F800000;
	mov.f32 	%f890, 0f3F800000;
	@%p69 bra 	$L__BB0_55;
	mov.f32 	%f459, 0f3F800000;
	sub.f32 	%f70, %f459, %f891;
	mul.f32 	%f460, %f179, 0f3F000000;
	cvt.rzi.f32.f32 	%f461, %f460;
	add.f32 	%f462, %f461, %f461;
	sub.f32 	%f463, %f179, %f462;
	abs.f32 	%f71, %f463;
	abs.f32 	%f72, %f70;
	setp.lt.f32 	%p70, %f72, 0f00800000;
	mul.f32 	%f464, %f72, 0f4B800000;
	selp.f32 	%f465, %f464, %f72, %p70;
	selp.f32 	%f466, 0fC1C00000, 0f00000000, %p70;
	mov.b32 	%r67, %f465;
	add.s32 	%r68, %r67, -1060439283;
	and.b32  	%r69, %r68, -8388608;
	sub.s32 	%r70, %r67, %r69;
	mov.b32 	%f467, %r70;
	cvt.rn.f32.s32 	%f468, %r69;
	fma.rn.f32 	%f469, %f468, 0f34000000, %f466;
	add.f32 	%f470, %f467, 0fBF800000;
	add.f32 	%f471, %f467, 0f3F800000;
	rcp.approx.ftz.f32 	%f472, %f471;
	add.f32 	%f473, %f470, %f470;
	mul.f32 	%f474, %f473, %f472;
	mul.f32 	%f475, %f474, %f474;
	sub.f32 	%f476, %f470, %f474;
	add.f32 	%f477, %f476, %f476;
	neg.f32 	%f478, %f474;
	fma.rn.f32 	%f479, %f478, %f470, %f477;
	mul.rn.f32 	%f480, %f472, %f479;
	fma.rn.f32 	%f481, %f475, 0f3A2C32E4, 0f3B52E7DB;
	fma.rn.f32 	%f482, %f481, %f475, 0f3C93BB73;
	fma.rn.f32 	%f483, %f482, %f475, 0f3DF6384F;
	mul.rn.f32 	%f484, %f483, %f475;
	fma.rn.f32 	%f485, %f474, 0f3FB8AA3B, %f469;
	sub.f32 	%f486, %f469, %f485;
	fma.rn.f32 	%f487, %f474, 0f3FB8AA3B, %f486;
	fma.rn.f32 	%f488, %f480, 0f3FB8AA3B, %f487;
	fma.rn.f32 	%f489, %f474, 0f32A55E34, %f488;
	mul.f32 	%f490, %f484, 0f40400000;
	fma.rn.f32 	%f491, %f490, %f480, %f489;
	fma.rn.f32 	%f492, %f484, %f474, %f491;
	add.rn.f32 	%f493, %f485, %f492;
	neg.f32 	%f494, %f485;
	add.rn.f32 	%f495, %f493, %f494;
	neg.f32 	%f496, %f495;
	add.rn.f32 	%f497, %f492, %f496;
	mul.rn.f32 	%f498, %f493, %f179;
	neg.f32 	%f499, %f498;
	fma.rn.f32 	%f500, %f493, %f179, %f499;
	fma.rn.f32 	%f501, %f497, %f179, %f500;
	cvt.rni.f32.f32 	%f502, %f498;
	sub.f32 	%f503, %f498, %f502;
	add.f32 	%f504, %f503, %f501;
	fma.rn.f32 	%f505, %f504, 0f391FCB8E, 0f3AAF85ED;
	fma.rn.f32 	%f506, %f505, %f504, 0f3C1D9856;
	fma.rn.f32 	%f507, %f506, %f504, 0f3D6357BB;
	fma.rn.f32 	%f508, %f507, %f504, 0f3E75FDEC;
	fma.rn.f32 	%f509, %f508, %f504, 0f3F317218;
	fma.rn.f32 	%f510, %f509, %f504, 0f3F800000;
	cvt.rzi.s32.f32 	%r71, %f502;
	setp.gt.f32 	%p71, %f502, 0f00000000;
	selp.b32 	%r72, 0, -2097152000, %p71;
	add.s32 	%r73, %r72, 2130706432;
	mov.b32 	%f511, %r73;
	mul.f32 	%f512, %f510, %f511;
	shl.b32 	%r74, %r71, 23;
	sub.s32 	%r75, %r74, %r72;
	mov.b32 	%f513, %r75;
	mul.f32 	%f514, %f512, %f513;
	abs.f32 	%f515, %f498;
	setp.gt.f32 	%p72, %f515, 0f43180000;
	setp.lt.f32 	%p73, %f498, 0f00000000;
	selp.f32 	%f516, 0f00000000, 0f7F800000, %p73;
	selp.f32 	%f73, %f516, %f514, %p72;
	setp.eq.f32 	%p74, %f70, 0f3F800000;
	setp.eq.f32 	%p75, %f179, 0f00000000;
	or.pred  	%p76, %p75, %p74;
	@%p76 bra 	$L__BB0_54;
	setp.num.f32 	%p77, %f72, %f72;
	abs.f32 	%f517, %f179;
	setp.num.f32 	%p78, %f517, %f517;
	and.pred  	%p79, %p77, %p78;
	@%p79 bra 	$L__BB0_49;
	add.rn.f32 	%f890, %f70, %f179;
	bra.uni 	$L__BB0_54;
$L__BB0_49:
	setp.neu.f32 	%p80, %f70, 0f00000000;
	setp.neu.f32 	%p81, %f72, 0f7F800000;
	and.pred  	%p82, %p80, %p81;
	@%p82 bra 	$L__BB0_51;
	setp.neu.f32 	%p89, %f71, 0f3F800000;
	add.f32 	%f522, %f70, %f70;
	mov.b32 	%r76, %f522;
	setp.lt.f32 	%p90, %f179, 0f00000000;
	xor.b32  	%r77, %r76, 2139095040;
	selp.b32 	%r78, %r77, %r76, %p90;
	and.b32  	%r79, %r78, 2147483647;
	selp.b32 	%r80, %r79, %r78, %p89;
	mov.b32 	%f890, %r80;
	bra.uni 	$L__BB0_54;
$L__BB0_51:
	setp.eq.f32 	%p83, %f70, 0fBF800000;
	setp.eq.f32 	%p84, %f517, 0f7F800000;
	and.pred  	%p85, %p83, %p84;
	@%p85 bra 	$L__BB0_54;
	setp.geu.f32 	%p86, %f70, 0f00000000;
	mov.f32 	%f890, %f73;
	@%p86 bra 	$L__BB0_54;
	setp.neu.f32 	%p87, %f71, 0f3F800000;
	neg.f32 	%f519, %f73;
	selp.f32 	%f520, %f73, %f519, %p87;
	cvt.rmi.f32.f32 	%f521, %f179;
	setp.neu.f32 	%p88, %f179, %f521;
	selp.f32 	%f890, 0f7FFFFFFF, %f520, %p88;
$L__BB0_54:
	mov.f32 	%f523, 0f3F800000;
	sub.f32 	%f891, %f523, %f890;
$L__BB0_55:
	setp.gtu.f32 	%p91, %f893, 0f3F800000;
	mov.f32 	%f892, 0f3F800000;
	@%p91 bra 	$L__BB0_65;
	mov.f32 	%f524, 0f3F800000;
	sub.f32 	%f81, %f524, %f893;
	mul.f32 	%f525, %f179, 0f3F000000;
	cvt.rzi.f32.f32 	%f526, %f525;
	add.f32 	%f527, %f526, %f526;
	sub.f32 	%f528, %f179, %f527;
	abs.f32 	%f82, %f528;
	abs.f32 	%f83, %f81;
	setp.lt.f32 	%p92, %f83, 0f00800000;
	mul.f32 	%f529, %f83, 0f4B800000;
	selp.f32 	%f530, %f529, %f83, %p92;
	selp.f32 	%f531, 0fC1C00000, 0f00000000, %p92;
	mov.b32 	%r81, %f530;
	add.s32 	%r82, %r81, -1060439283;
	and.b32  	%r83, %r82, -8388608;
	sub.s32 	%r84, %r81, %r83;
	mov.b32 	%f532, %r84;
	cvt.rn.f32.s32 	%f533, %r83;
	fma.rn.f32 	%f534, %f533, 0f34000000, %f531;
	add.f32 	%f535, %f532, 0fBF800000;
	add.f32 	%f536, %f532, 0f3F800000;
	rcp.approx.ftz.f32 	%f537, %f536;
	add.f32 	%f538, %f535, %f535;
	mul.f32 	%f539, %f538, %f537;
	mul.f32 	%f540, %f539, %f539;
	sub.f32 	%f541, %f535, %f539;
	add.f32 	%f542, %f541, %f541;
	neg.f32 	%f543, %f539;
	fma.rn.f32 	%f544, %f543, %f535, %f542;
	mul.rn.f32 	%f545, %f537, %f544;
	fma.rn.f32 	%f546, %f540, 0f3A2C32E4, 0f3B52E7DB;
	fma.rn.f32 	%f547, %f546, %f540, 0f3C93BB73;
	fma.rn.f32 	%f548, %f547, %f540, 0f3DF6384F;
	mul.rn.f32 	%f549, %f548, %f540;
	fma.rn.f32 	%f550, %f539, 0f3FB8AA3B, %f534;
	sub.f32 	%f551, %f534, %f550;
	fma.rn.f32 	%f552, %f539, 0f3FB8AA3B, %f551;
	fma.rn.f32 	%f553, %f545, 0f3FB8AA3B, %f552;
	fma.rn.f32 	%f554, %f539, 0f32A55E34, %f553;
	mul.f32 	%f555, %f549, 0f40400000;
	fma.rn.f32 	%f556, %f555, %f545, %f554;
	fma.rn.f32 	%f557, %f549, %f539, %f556;
	add.rn.f32 	%f558, %f550, %f557;
	neg.f32 	%f559, %f550;
	add.rn.f32 	%f560, %f558, %f559;
	neg.f32 	%f561, %f560;
	add.rn.f32 	%f562, %f557, %f561;
	mul.rn.f32 	%f563, %f558, %f179;
	neg.f32 	%f564, %f563;
	fma.rn.f32 	%f565, %f558, %f179, %f564;
	fma.rn.f32 	%f566, %f562, %f179, %f565;
	cvt.rni.f32.f32 	%f567, %f563;
	sub.f32 	%f568, %f563, %f567;
	add.f32 	%f569, %f568, %f566;
	fma.rn.f32 	%f570, %f569, 0f391FCB8E, 0f3AAF85ED;
	fma.rn.f32 	%f571, %f570, %f569, 0f3C1D9856;
	fma.rn.f32 	%f572, %f571, %f569, 0f3D6357BB;
	fma.rn.f32 	%f573, %f572, %f569, 0f3E75FDEC;
	fma.rn.f32 	%f574, %f573, %f569, 0f3F317218;
	fma.rn.f32 	%f575, %f574, %f569, 0f3F800000;
	cvt.rzi.s32.f32 	%r85, %f567;
	setp.gt.f32 	%p93, %f567, 0f00000000;
	selp.b32 	%r86, 0, -2097152000, %p93;
	add.s32 	%r87, %r86, 2130706432;
	mov.b32 	%f576, %r87;
	mul.f32 	%f577, %f575, %f576;
	shl.b32 	%r88, %r85, 23;
	sub.s32 	%r89, %r88, %r86;
	mov.b32 	%f578, %r89;
	mul.f32 	%f579, %f577, %f578;
	abs.f32 	%f580, %f563;
	setp.gt.f32 	%p94, %f580, 0f43180000;
	setp.lt.f32 	%p95, %f563, 0f00000000;
	selp.f32 	%f581, 0f00000000, 0f7F800000, %p95;
	selp.f32 	%f84, %f581, %f579, %p94;
	setp.eq.f32 	%p96, %f81, 0f3F800000;
	setp.eq.f32 	%p97, %f179, 0f00000000;
	or.pred  	%p98, %p97, %p96;
	@%p98 bra 	$L__BB0_64;
	setp.num.f32 	%p99, %f83, %f83;
	abs.f32 	%f582, %f179;
	setp.num.f32 	%p100, %f582, %f582;
	and.pred  	%p101, %p99, %p100;
	@%p101 bra 	$L__BB0_59;
	add.rn.f32 	%f892, %f81, %f179;
	bra.uni 	$L__BB0_64;
$L__BB0_59:
	setp.neu.f32 	%p102, %f81, 0f00000000;
	setp.neu.f32 	%p103, %f83, 0f7F800000;
	and.pred  	%p104, %p102, %p103;
	@%p104 bra 	$L__BB0_61;
	setp.neu.f32 	%p111, %f82, 0f3F800000;
	add.f32 	%f587, %f81, %f81;
	mov.b32 	%r90, %f587;
	setp.lt.f32 	%p112, %f179, 0f00000000;
	xor.b32  	%r91, %r90, 2139095040;
	selp.b32 	%r92, %r91, %r90, %p112;
	and.b32  	%r93, %r92, 2147483647;
	selp.b32 	%r94, %r93, %r92, %p111;
	mov.b32 	%f892, %r94;
	bra.uni 	$L__BB0_64;
$L__BB0_61:
	setp.eq.f32 	%p105, %f81, 0fBF800000;
	setp.eq.f32 	%p106, %f582, 0f7F800000;
	and.pred  	%p107, %p105, %p106;
	@%p107 bra 	$L__BB0_64;
	setp.geu.f32 	%p108, %f81, 0f00000000;
	mov.f32 	%f892, %f84;
	@%p108 bra 	$L__BB0_64;
	setp.neu.f32 	%p109, %f82, 0f3F800000;
	neg.f32 	%f584, %f84;
	selp.f32 	%f585, %f84, %f584, %p109;
	cvt.rmi.f32.f32 	%f586, %f179;
	setp.neu.f32 	%p110, %f179, %f586;
	selp.f32 	%f892, 0f7FFFFFFF, %f585, %p110;
$L__BB0_64:
	mov.f32 	%f588, 0f3F800000;
	sub.f32 	%f893, %f588, %f892;
$L__BB0_65:
	setp.gt.f32 	%p113, %f885, 0f3F800000;
	selp.f32 	%f589, 0f3F800000, %f885, %p113;
	add.f32 	%f895, %f589, %f889;
	setp.gt.f32 	%p114, %f884, 0f3F800000;
	selp.f32 	%f591, 0f3F800000, %f884, %p114;
	add.f32 	%f897, %f591, %f891;
	setp.gt.f32 	%p115, %f886, 0f3F800000;
	selp.f32 	%f592, 0f3F800000, %f886, %p115;
	add.f32 	%f899, %f592, %f893;
	setp.eq.f32 	%p116, %f180, 0f3F800000;
	setp.leu.f32 	%p117, %f895, %f180;
	or.pred  	%p118, %p116, %p117;
	@%p118 bra 	$L__BB0_67;
	sub.f32 	%f593, %f895, %f180;
	sub.f32 	%f594, %f181, %f180;
	div.rn.f32 	%f595, %f593, %f594;
	add.f32 	%f596, %f595, 0f3F800000;
	rcp.rn.f32 	%f597, %f596;
	mov.f32 	%f598, 0f3F800000;
	sub.f32 	%f599, %f598, %f597;
	fma.rn.f32 	%f895, %f594, %f599, %f180;
$L__BB0_67:
	setp.eq.f32 	%p119, %f181, 0f3F800000;
	@%p119 bra 	$L__BB0_70;
	div.rn.f32 	%f97, %f181, 0f42480000;
	mov.f32 	%f600, 0f3F800000;
	sub.f32 	%f98, %f600, %f97;
	setp.leu.f32 	%p120, %f895, %f98;
	@%p120 bra 	$L__BB0_70;
	sub.f32 	%f601, %f895, %f98;
	add.f32 	%f602, %f97, 0fBF800000;
	add.f32 	%f603, %f602, 0f3F800000;
	div.rn.f32 	%f604, %f601, %f603;
	add.f32 	%f605, %f604, 0f3F800000;
	mov.f32 	%f606, 0fBF800000;
	div.rn.f32 	%f607, %f606, %f605;
	add.f32 	%f608, %f607, 0f3F800000;
	fma.rn.f32 	%f895, %f603, %f608, %f98;
$L__BB0_70:
	setp.eq.f32 	%p121, %f180, 0f3F800000;
	setp.leu.f32 	%p122, %f897, %f180;
	or.pred  	%p123, %p121, %p122;
	@%p123 bra 	$L__BB0_72;
	sub.f32 	%f609, %f897, %f180;
	sub.f32 	%f610, %f181, %f180;
	div.rn.f32 	%f611, %f609, %f610;
	add.f32 	%f612, %f611, 0f3F800000;
	rcp.rn.f32 	%f613, %f612;
	mov.f32 	%f614, 0f3F800000;
	sub.f32 	%f615, %f614, %f613;
	fma.rn.f32 	%f897, %f610, %f615, %f180;
$L__BB0_72:
	setp.eq.f32 	%p124, %f181, 0f3F800000;
	@%p124 bra 	$L__BB0_75;
	div.rn.f32 	%f103, %f181, 0f42480000;
	mov.f32 	%f616, 0f3F800000;
	sub.f32 	%f104, %f616, %f103;
	setp.leu.f32 	%p125, %f897, %f104;
	@%p125 bra 	$L__BB0_75;
	sub.f32 	%f617, %f897, %f104;
	add.f32 	%f618, %f103, 0fBF800000;
	add.f32 	%f619, %f618, 0f3F800000;
	div.rn.f32 	%f620, %f617, %f619;
	add.f32 	%f621, %f620, 0f3F800000;
	mov.f32 	%f622, 0fBF800000;
	div.rn.f32 	%f623, %f622, %f621;
	add.f32 	%f624, %f623, 0f3F800000;
	fma.rn.f32 	%f897, %f619, %f624, %f104;
$L__BB0_75:
	setp.eq.f32 	%p126, %f180, 0f3F800000;
	setp.leu.f32 	%p127, %f899, %f180;
	or.pred  	%p128, %p126, %p127;
	@%p128 bra 	$L__BB0_77;
	sub.f32 	%f625, %f899, %f180;
	sub.f32 	%f626, %f181, %f180;
	div.rn.f32 	%f627, %f625, %f626;
	add.f32 	%f628, %f627, 0f3F800000;
	rcp.rn.f32 	%f629, %f628;
	mov.f32 	%f630, 0f3F800000;
	sub.f32 	%f631, %f630, %f629;
	fma.rn.f32 	%f899, %f626, %f631, %f180;
$L__BB0_77:
	setp.eq.f32 	%p129, %f181, 0f3F800000;
	@%p129 bra 	$L__BB0_80;
	div.rn.f32 	%f109, %f181, 0f42480000;
	mov.f32 	%f632, 0f3F800000;
	sub.f32 	%f110, %f632, %f109;
	setp.leu.f32 	%p130, %f899, %f110;
	@%p130 bra 	$L__BB0_80;
	sub.f32 	%f633, %f899, %f110;
	add.f32 	%f634, %f109, 0fBF800000;
	add.f32 	%f635, %f634, 0f3F800000;
	div.rn.f32 	%f636, %f633, %f635;
	add.f32 	%f637, %f636, 0f3F800000;
	mov.f32 	%f638, 0fBF800000;
	div.rn.f32 	%f639, %f638, %f637;
	add.f32 	%f640, %f639, 0f3F800000;
	fma.rn.f32 	%f899, %f635, %f640, %f110;
$L__BB0_80:
	mov.f32 	%f641, 0f3F800000;
	sub.f32 	%f900, %f641, %f895;
	sub.f32 	%f903, %f641, %f897;
	sub.f32 	%f906, %f641, %f899;
	setp.eq.f32 	%p131, %f51, 0f3F800000;
	setp.leu.f32 	%p132, %f900, %f51;
	or.pred  	%p133, %p131, %p132;
	@%p133 bra 	$L__BB0_82;
	sub.f32 	%f643, %f900, %f51;
	sub.f32 	%f644, %f52, %f51;
	div.rn.f32 	%f645, %f643, %f644;
	add.f32 	%f646, %f645, 0f3F800000;
	rcp.rn.f32 	%f647, %f646;
	mov.f32 	%f648, 0f3F800000;
	sub.f32 	%f649, %f648, %f647;
	fma.rn.f32 	%f900, %f644, %f649, %f51;
$L__BB0_82:
	setp.neu.f32 	%p134, %f52, 0f3F800000;
	@%p134 bra 	$L__BB0_84;
	add.f32 	%f660, %f900, 0fBF800000;
	neg.f32 	%f915, %f660;
	bra.uni 	$L__BB0_87;
$L__BB0_84:
	div.rn.f32 	%f119, %f183, 0fC2480000;
	mov.f32 	%f650, 0f3F800000;
	sub.f32 	%f120, %f650, %f119;
	setp.leu.f32 	%p135, %f900, %f120;
	@%p135 bra 	$L__BB0_86;
	add.f32 	%f651, %f119, 0fBF800000;
	add.f32 	%f652, %f651, %f900;
	add.f32 	%f653, %f651, 0f3F800000;
	div.rn.f32 	%f654, %f652, %f653;
	add.f32 	%f655, %f654, 0f3F800000;
	mov.f32 	%f656, 0fBF800000;
	div.rn.f32 	%f657, %f656, %f655;
	add.f32 	%f658, %f657, 0f3F800000;
	fma.rn.f32 	%f900, %f653, %f658, %f120;
$L__BB0_86:
	add.f32 	%f659, %f900, 0fBF800000;
	neg.f32 	%f915, %f659;
$L__BB0_87:
	setp.eq.f32 	%p136, %f51, 0f3F800000;
	setp.leu.f32 	%p137, %f903, %f51;
	or.pred  	%p138, %p136, %p137;
	@%p138 bra 	$L__BB0_89;
	sub.f32 	%f661, %f903, %f51;
	sub.f32 	%f662, %f52, %f51;
	div.rn.f32 	%f663, %f661, %f662;
	add.f32 	%f664, %f663, 0f3F800000;
	rcp.rn.f32 	%f665, %f664;
	mov.f32 	%f666, 0f3F800000;
	sub.f32 	%f667, %f666, %f665;
	fma.rn.f32 	%f903, %f662, %f667, %f51;
$L__BB0_89:
	setp.neu.f32 	%p139, %f52, 0f3F800000;
	@%p139 bra 	$L__BB0_91;
	add.f32 	%f678, %f903, 0fBF800000;
	neg.f32 	%f912, %f678;
	bra.uni 	$L__BB0_94;
$L__BB0_91:
	div.rn.f32 	%f128, %f183, 0fC2480000;
	mov.f32 	%f668, 0f3F800000;
	sub.f32 	%f129, %f668, %f128;
	setp.leu.f32 	%p140, %f903, %f129;
	@%p140 bra 	$L__BB0_93;
	add.f32 	%f669, %f128, 0fBF800000;
	add.f32 	%f670, %f669, %f903;
	add.f32 	%f671, %f669, 0f3F800000;
	div.rn.f32 	%f672, %f670, %f671;
	add.f32 	%f673, %f672, 0f3F800000;
	mov.f32 	%f674, 0fBF800000;
	div.rn.f32 	%f675, %f674, %f673;
	add.f32 	%f676, %f675, 0f3F800000;
	fma.rn.f32 	%f903, %f671, %f676, %f129;
$L__BB0_93:
	add.f32 	%f677, %f903, 0fBF800000;
	neg.f32 	%f912, %f677;
$L__BB0_94:
	setp.eq.f32 	%p141, %f51, 0f3F800000;
	setp.leu.f32 	%p142, %f906, %f51;
	or.pred  	%p143, %p141, %p142;
	@%p143 bra 	$L__BB0_96;
	sub.f32 	%f679, %f906, %f51;
	sub.f32 	%f680, %f52, %f51;
	div.rn.f32 	%f681, %f679, %f680;
	add.f32 	%f682, %f681, 0f3F800000;
	rcp.rn.f32 	%f683, %f682;
	mov.f32 	%f684, 0f3F800000;
	sub.f32 	%f685, %f684, %f683;
	fma.rn.f32 	%f906, %f680, %f685, %f51;
$L__BB0_96:
	setp.neu.f32 	%p144, %f52, 0f3F800000;
	@%p144 bra 	$L__BB0_98;
	add.f32 	%f696, %f906, 0fBF800000;
	neg.f32 	%f916, %f696;
	bra.uni 	$L__BB0_101;
$L__BB0_98:
	div.rn.f32 	%f137, %f183, 0fC2480000;
	mov.f32 	%f686, 0f3F800000;
	sub.f32 	%f138, %f686, %f137;
	setp.leu.f32 	%p145, %f906, %f138;
	@%p145 bra 	$L__BB0_100;
	add.f32 	%f687, %f137, 0fBF800000;
	add.f32 	%f688, %f687, %f906;
	add.f32 	%f689, %f687, 0f3F800000;
	div.rn.f32 	%f690, %f688, %f689;
	add.f32 	%f691, %f690, 0f3F800000;
	mov.f32 	%f692, 0fBF800000;
	div.rn.f32 	%f693, %f692, %f691;
	add.f32 	%f694, %f693, 0f3F800000;
	fma.rn.f32 	%f906, %f689, %f694, %f138;
$L__BB0_100:
	add.f32 	%f695, %f906, 0fBF800000;
	neg.f32 	%f916, %f695;
$L__BB0_101:
	setp.eq.s32 	%p146, %r7, 0;
	@%p146 bra 	$L__BB0_129;
	setp.ltu.f32 	%p147, %f915, 0f00000000;
	setp.gtu.f32 	%p148, %f915, 0f3F800000;
	or.pred  	%p149, %p147, %p148;
	@%p149 bra 	$L__BB0_111;
	setp.geu.f32 	%p150, %f915, 0f3C944674;
	@%p150 bra 	$L__BB0_105;
	mul.f32 	%f915, %f915, 0f40900000;
	bra.uni 	$L__BB0_111;
$L__BB0_105:
	abs.f32 	%f144, %f915;
	setp.eq.f32 	%p151, %f915, 0f3F800000;
	mov.f32 	%f909, 0f3F800000;
	@%p151 bra 	$L__BB0_110;
	setp.num.f32 	%p152, %f144, %f144;
	@%p152 bra 	$L__BB0_108;
	mov.f32 	%f752, 0f3EE66666;
	add.rn.f32 	%f909, %f915, %f752;
	bra.uni 	$L__BB0_110;
$L__BB0_108:
	setp.lt.f32 	%p153, %f144, 0f00800000;
	mul.f32 	%f698, %f144, 0f4B800000;
	selp.f32 	%f699, %f698, %f144, %p153;
	mov.b32 	%r95, %f699;
	add.s32 	%r96, %r95, -1060439283;
	and.b32  	%r97, %r96, -8388608;
	sub.s32 	%r98, %r95, %r97;
	mov.b32 	%f700, %r98;
	cvt.rn.f32.s32 	%f701, %r97;
	selp.f32 	%f702, 0fC1C00000, 0f00000000, %p153;
	fma.rn.f32 	%f703, %f701, 0f34000000, %f702;
	add.f32 	%f704, %f700, 0fBF800000;
	add.f32 	%f705, %f700, 0f3F800000;
	rcp.approx.ftz.f32 	%f706, %f705;
	add.f32 	%f707, %f704, %f704;
	mul.f32 	%f708, %f707, %f706;
	mul.f32 	%f709, %f708, %f708;
	neg.f32 	%f710, %f708;
	sub.f32 	%f711, %f704, %f708;
	add.f32 	%f712, %f711, %f711;
	fma.rn.f32 	%f713, %f710, %f704, %f712;
	mul.rn.f32 	%f714, %f706, %f713;
	fma.rn.f32 	%f715, %f709, 0f3A2C32E4, 0f3B52E7DB;
	fma.rn.f32 	%f716, %f715, %f709, 0f3C93BB73;
	fma.rn.f32 	%f717, %f716, %f709, 0f3DF6384F;
	mul.rn.f32 	%f718, %f717, %f709;
	fma.rn.f32 	%f719, %f708, 0f3FB8AA3B, %f703;
	mul.f32 	%f720, %f718, 0f40400000;
	sub.f32 	%f721, %f703, %f719;
	fma.rn.f32 	%f722, %f708, 0f3FB8AA3B, %f721;
	fma.rn.f32 	%f723, %f714, 0f3FB8AA3B, %f722;
	fma.rn.f32 	%f724, %f708, 0f32A55E34, %f723;
	fma.rn.f32 	%f725, %f720, %f714, %f724;
	fma.rn.f32 	%f726, %f718, %f708, %f725;
	add.rn.f32 	%f727, %f719, %f726;
	mov.f32 	%f728, 0f3EE66666;
	mul.rn.f32 	%f729, %f727, %f728;
	cvt.rni.f32.f32 	%f730, %f729;
	sub.f32 	%f731, %f729, %f730;
	neg.f32 	%f732, %f729;
	fma.rn.f32 	%f733, %f727, 0f3EE66666, %f732;
	neg.f32 	%f734, %f719;
	add.rn.f32 	%f735, %f727, %f734;
	neg.f32 	%f736, %f735;
	add.rn.f32 	%f737, %f726, %f736;
	fma.rn.f32 	%f738, %f737, 0f3EE66666, %f733;
	add.f32 	%f739, %f731, %f738;
	setp.gt.f32 	%p154, %f730, 0f00000000;
	selp.b32 	%r99, 0, -2097152000, %p154;
	setp.neu.f32 	%p155, %f144, 0f7F800000;
	setp.lt.f32 	%p156, %f729, 0f00000000;
	selp.f32 	%f740, 0f00000000, 0f7F800000, %p156;
	abs.f32 	%f741, %f729;
	setp.gt.f32 	%p157, %f741, 0f43180000;
	cvt.rzi.s32.f32 	%r100, %f730;
	shl.b32 	%r101, %r100, 23;
	sub.s32 	%r102, %r101, %r99;
	mov.b32 	%f742, %r102;
	add.s32 	%r103, %r99, 2130706432;
	mov.b32 	%f743, %r103;
	fma.rn.f32 	%f744, %f739, 0f391FCB8E, 0f3AAF85ED;
	fma.rn.f32 	%f745, %f744, %f739, 0f3C1D9856;
	fma.rn.f32 	%f746, %f745, %f739, 0f3D6357BB;
	fma.rn.f32 	%f747, %f746, %f739, 0f3E75FDEC;
	fma.rn.f32 	%f748, %f747, %f739, 0f3F317218;
	fma.rn.f32 	%f749, %f748, %f739, 0f3F800000;
	mul.f32 	%f750, %f749, %f743;
	mul.f32 	%f751, %f750, %f742;
	selp.f32 	%f909, %f740, %f751, %p157;
	@%p155 bra 	$L__BB0_110;
	add.f32 	%f909, %f915, %f915;
$L__BB0_110:
	fma.rn.f32 	%f915, %f909, 0f3F8CB5DD, 0fBDCB5DD0;
$L__BB0_111:
	setp.ltu.f32 	%p158, %f912, 0f00000000;
	setp.gtu.f32 	%p159, %f912, 0f3F800000;
	or.pred  	%p160, %p158, %p159;
	@%p160 bra 	$L__BB0_120;
	setp.geu.f32 	%p161, %f912, 0f3C944674;
	@%p161 bra 	$L__BB0_114;
	mul.f32 	%f912, %f912, 0f40900000;
	bra.uni 	$L__BB0_120;
$L__BB0_114:
	abs.f32 	%f152, %f912;
	setp.eq.f32 	%p162, %f912, 0f3F800000;
	mov.f32 	%f911, 0f3F800000;
	@%p162 bra 	$L__BB0_119;
	setp.num.f32 	%p163, %f152, %f152;
	@%p163 bra 	$L__BB0_117;
	mov.f32 	%f808, 0f3EE66666;
	add.rn.f32 	%f911, %f912, %f808;
	bra.uni 	$L__BB0_119;
$L__BB0_117:
	setp.lt.f32 	%p164, %f152, 0f00800000;
	mul.f32 	%f754, %f152, 0f4B800000;
	selp.f32 	%f755, %f754, %f152, %p164;
	mov.b32 	%r104, %f755;
	add.s32 	%r105, %r104, -1060439283;
	and.b32  	%r106, %r105, -8388608;
	sub.s32 	%r107, %r104, %r106;
	mov.b32 	%f756, %r107;
	cvt.rn.f32.s32 	%f757, %r106;
	selp.f32 	%f758, 0fC1C00000, 0f00000000, %p164;
	fma.rn.f32 	%f759, %f757, 0f34000000, %f758;
	add.f32 	%f760, %f756, 0fBF800000;
	add.f32 	%f761, %f756, 0f3F800000;
	rcp.approx.ftz.f32 	%f762, %f761;
	add.f32 	%f763, %f760, %f760;
	mul.f32 	%f764, %f763, %f762;
	mul.f32 	%f765, %f764, %f764;
	neg.f32 	%f766, %f764;
	sub.f32 	%f767, %f760, %f764;
	add.f32 	%f768, %f767, %f767;
	fma.rn.f32 	%f769, %f766, %f760, %f768;
	mul.rn.f32 	%f770, %f762, %f769;
	fma.rn.f32 	%f771, %f765, 0f3A2C32E4, 0f3B52E7DB;
	fma.rn.f32 	%f772, %f771, %f765, 0f3C93BB73;
	fma.rn.f32 	%f773, %f772, %f765, 0f3DF6384F;
	mul.rn.f32 	%f774, %f773, %f765;
	fma.rn.f32 	%f775, %f764, 0f3FB8AA3B, %f759;
	mul.f32 	%f776, %f774, 0f40400000;
	sub.f32 	%f777, %f759, %f775;
	fma.rn.f32 	%f778, %f764, 0f3FB8AA3B, %f777;
	fma.rn.f32 	%f779, %f770, 0f3FB8AA3B, %f778;
	fma.rn.f32 	%f780, %f764, 0f32A55E34, %f779;
	fma.rn.f32 	%f781, %f776, %f770, %f780;
	fma.rn.f32 	%f782, %f774, %f764, %f781;
	add.rn.f32 	%f783, %f775, %f782;
	mov.f32 	%f784, 0f3EE66666;
	mul.rn.f32 	%f785, %f783, %f784;
	cvt.rni.f32.f32 	%f786, %f785;
	sub.f32 	%f787, %f785, %f786;
	neg.f32 	%f788, %f785;
	fma.rn.f32 	%f789, %f783, 0f3EE66666, %f788;
	neg.f32 	%f790, %f775;
	add.rn.f32 	%f791, %f783, %f790;
	neg.f32 	%f792, %f791;
	add.rn.f32 	%f793, %f782, %f792;
	fma.rn.f32 	%f794, %f793, 0f3EE66666, %f789;
	add.f32 	%f795, %f787, %f794;
	setp.gt.f32 	%p165, %f786, 0f00000000;
	selp.b32 	%r108, 0, -2097152000, %p165;
	setp.neu.f32 	%p166, %f152, 0f7F800000;
	setp.lt.f32 	%p167, %f785, 0f00000000;
	selp.f32 	%f796, 0f00000000, 0f7F800000, %p167;
	abs.f32 	%f797, %f785;
	setp.gt.f32 	%p168, %f797, 0f43180000;
	cvt.rzi.s32.f32 	%r109, %f786;
	shl.b32 	%r110, %r109, 23;
	sub.s32 	%r111, %r110, %r108;
	mov.b32 	%f798, %r111;
	add.s32 	%r112, %r108, 2130706432;
	mov.b32 	%f799, %r112;
	fma.rn.f32 	%f800, %f795, 0f391FCB8E, 0f3AAF85ED;
	fma.rn.f32 	%f801, %f800, %f795, 0f3C1D9856;
	fma.rn.f32 	%f802, %f801, %f795, 0f3D6357BB;
	fma.rn.f32 	%f803, %f802, %f795, 0f3E75FDEC;
	fma.rn.f32 	%f804, %f803, %f795, 0f3F317218;
	fma.rn.f32 	%f805, %f804, %f795, 0f3F800000;
	mul.f32 	%f806, %f805, %f799;
	mul.f32 	%f807, %f806, %f798;
	selp.f32 	%f911, %f796, %f807, %p168;
	@%p166 bra 	$L__BB0_119;
	add.f32 	%f911, %f912, %f912;
$L__BB0_119:
	fma.rn.f32 	%f912, %f911, 0f3F8CB5DD, 0fBDCB5DD0;
$L__BB0_120:
	setp.ltu.f32 	%p169, %f916, 0f00000000;
	setp.gtu.f32 	%p170, %f916, 0f3F800000;
	or.pred  	%p171, %p169, %p170;
	@%p171 bra 	$L__BB0_129;
	setp.geu.f32 	%p172, %f916, 0f3C944674;
	@%p172 bra 	$L__BB0_123;
	mul.f32 	%f916, %f916, 0f40900000;
	bra.uni 	$L__BB0_129;
$L__BB0_123:
	abs.f32 	%f160, %f916;
	setp.eq.f32 	%p173, %f916, 0f3F800000;
	mov.f32 	%f913, 0f3F800000;
	@%p173 bra 	$L__BB0_128;
	setp.num.f32 	%p174, %f160, %f160;
	@%p174 bra 	$L__BB0_126;
	mov.f32 	%f864, 0f3EE66666;
	add.rn.f32 	%f913, %f916, %f864;
	bra.uni 	$L__BB0_128;
$L__BB0_126:
	setp.lt.f32 	%p175, %f160, 0f00800000;
	mul.f32 	%f810, %f160, 0f4B800000;
	selp.f32 	%f811, %f810, %f160, %p175;
	mov.b32 	%r113, %f811;
	add.s32 	%r114, %r113, -1060439283;
	and.b32  	%r115, %r114, -8388608;
	sub.s32 	%r116, %r113, %r115;
	mov.b32 	%f812, %r116;
	cvt.rn.f32.s32 	%f813, %r115;
	selp.f32 	%f814, 0fC1C00000, 0f00000000, %p175;
	fma.rn.f32 	%f815, %f813, 0f34000000, %f814;
	add.f32 	%f816, %f812, 0fBF800000;
	add.f32 	%f817, %f812, 0f3F800000;
	rcp.approx.ftz.f32 	%f818, %f817;
	add.f32 	%f819, %f816, %f816;
	mul.f32 	%f820, %f819, %f818;
	mul.f32 	%f821, %f820, %f820;
	neg.f32 	%f822, %f820;
	sub.f32 	%f823, %f816, %f820;
	add.f32 	%f824, %f823, %f823;
	fma.rn.f32 	%f825, %f822, %f816, %f824;
	mul.rn.f32 	%f826, %f818, %f825;
	fma.rn.f32 	%f827, %f821, 0f3A2C32E4, 0f3B52E7DB;
	fma.rn.f32 	%f828, %f827, %f821, 0f3C93BB73;
	fma.rn.f32 	%f829, %f828, %f821, 0f3DF6384F;
	mul.rn.f32 	%f830, %f829, %f821;
	fma.rn.f32 	%f831, %f820, 0f3FB8AA3B, %f815;
	mul.f32 	%f832, %f830, 0f40400000;
	sub.f32 	%f833, %f815, %f831;
	fma.rn.f32 	%f834, %f820, 0f3FB8AA3B, %f833;
	fma.rn.f32 	%f835, %f826, 0f3FB8AA3B, %f834;
	fma.rn.f32 	%f836, %f820, 0f32A55E34, %f835;
	fma.rn.f32 	%f837, %f832, %f826, %f836;
	fma.rn.f32 	%f838, %f830, %f820, %f837;
	add.rn.f32 	%f839, %f831, %f838;
	mov.f32 	%f840, 0f3EE66666;
	mul.rn.f32 	%f841, %f839, %f840;
	cvt.rni.f32.f32 	%f842, %f841;
	sub.f32 	%f843, %f841, %f842;
	neg.f32 	%f844, %f841;
	fma.rn.f32 	%f845, %f839, 0f3EE66666, %f844;
	neg.f32 	%f846, %f831;
	add.rn.f32 	%f847, %f839, %f846;
	neg.f32 	%f848, %f847;
	add.rn.f32 	%f849, %f838, %f848;
	fma.rn.f32 	%f850, %f849, 0f3EE66666, %f845;
	add.f32 	%f851, %f843, %f850;
	setp.gt.f32 	%p176, %f842, 0f00000000;
	selp.b32 	%r117, 0, -2097152000, %p176;
	setp.neu.f32 	%p177, %f160, 0f7F800000;
	setp.lt.f32 	%p178, %f841, 0f00000000;
	selp.f32 	%f852, 0f00000000, 0f7F800000, %p178;
	abs.f32 	%f853, %f841;
	setp.gt.f32 	%p179, %f853, 0f43180000;
	cvt.rzi.s32.f32 	%r118, %f842;
	shl.b32 	%r119, %r118, 23;
	sub.s32 	%r120, %r119, %r117;
	mov.b32 	%f854, %r120;
	add.s32 	%r121, %r117, 2130706432;
	mov.b32 	%f855, %r121;
	fma.rn.f32 	%f856, %f851, 0f391FCB8E, 0f3AAF85ED;
	fma.rn.f32 	%f857, %f856, %f851, 0f3C1D9856;
	fma.rn.f32 	%f858, %f857, %f851, 0f3D6357BB;
	fma.rn.f32 	%f859, %f858, %f851, 0f3E75FDEC;
	fma.rn.f32 	%f860, %f859, %f851, 0f3F317218;
	fma.rn.f32 	%f861, %f860, %f851, 0f3F800000;
	mul.f32 	%f862, %f861, %f855;
	mul.f32 	%f863, %f862, %f854;
	selp.f32 	%f913, %f852, %f863, %p179;
	@%p177 bra 	$L__BB0_128;
	add.f32 	%f913, %f916, %f916;
$L__BB0_128:
	fma.rn.f32 	%f916, %f913, 0f3F8CB5DD, 0fBDCB5DD0;
$L__BB0_129:
	setp.ne.s32 	%p180, %r5, 1;
	@%p180 bra 	$L__BB0_131;
	setp.lt.f32 	%p183, %f915, 0f3F800000;
	selp.f32 	%f866, 0f3F800000, %f915, %p183;
	add.f32 	%f915, %f866, 0fBF800000;
	bra.uni 	$L__BB0_133;
$L__BB0_131:
	setp.ne.s32 	%p181, %r6, 1;
	@%p181 bra 	$L__BB0_133;
	setp.ge.f32 	%p182, %f915, 0f00000000;
	add.f32 	%f865, %f915, 0f3F800000;
	selp.f32 	%f915, 0f00000000, %f865, %p182;
$L__BB0_133:
	setp.ne.s32 	%p184, %r5, 1;
	cvta.to.global.u64 	%rd7, %rd4;
	add.s64 	%rd2, %rd7, %rd6;
	st.global.f32 	[%rd2], %f915;
	@%p184 bra 	$L__BB0_135;
	setp.lt.f32 	%p187, %f912, 0f3F800000;
	selp.f32 	%f868, 0f3F800000, %f912, %p187;
	add.f32 	%f912, %f868, 0fBF800000;
	bra.uni 	$L__BB0_137;
$L__BB0_135:
	setp.ne.s32 	%p185, %r6, 1;
	@%p185 bra 	$L__BB0_137;
	setp.ge.f32 	%p186, %f912, 0f00000000;
	add.f32 	%f867, %f912, 0f3F800000;
	selp.f32 	%f912, 0f00000000, %f867, %p186;
$L__BB0_137:
	setp.ne.s32 	%p188, %r5, 1;
	st.global.f32 	[%rd2+4], %f912;
	@%p188 bra 	$L__BB0_139;
	setp.lt.f32 	%p191, %f916, 0f3F800000;
	selp.f32 	%f870, 0f3F800000, %f916, %p191;
	add.f32 	%f916, %f870, 0fBF800000;
	bra.uni 	$L__BB0_141;
$L__BB0_139:
	setp.ne.s32 	%p189, %r6, 1;
	@%p189 bra 	$L__BB0_141;
	setp.ge.f32 	%p190, %f916, 0f00000000;
	add.f32 	%f869, %f916, 0f3F800000;
	selp.f32 	%f916, 0f00000000, %f869, %p190;
$L__BB0_141:
	st.global.f32 	[%rd2+8], %f916;
	ld.global.f32 	%f871, [%rd1+12];
	st.global.f32 	[%rd2+12], %f871;
$L__BB0_142:
	ret;

}


// ===== COMPILED SASS (sm_100) =====

	.target	sm_100

	.elftype	@"ET_EXEC"


//--------------------- .note.nv.tkinfo           --------------------------
	.section	.note.nv.tkinfo,"",@"SHT_NOTE"
	.sectionflags	@"SHF_NOTE_NV_TKINFO"
	.tkinfo
        /*0018*/ 	.word	0x00000002
        /*0030*/ 	.string	""
        /*0030*/ 	.string	"ptxas"
        /*0030*/ 	.string	"Cuda compilation tools, release 13.0, V13.0.88"
        /*0030*/ 	.string	"Build cuda_13.0.r13.0/compiler.36424714_0"
        /*0030*/ 	.string	"-arch sm_100 -m 64 "



//--------------------- .note.nv.cuinfo           --------------------------
	.section	.note.nv.cuinfo,"",@"SHT_NOTE"
	.sectionflags	@"SHF_NOTE_NV_CUINFO"
        /*0018*/ 	.short	0x0002
        /*001a*/ 	.short	0x0064
        /*001c*/ 	.short	0x0082
	.zero		2


//--------------------- .nv.info                  --------------------------
	.section	.nv.info,"",@"SHT_CUDA_INFO"
	.align	4


	//----- nvinfo : EIATTR_REGCOUNT
	.align		4
        /*0000*/ 	.byte	0x04, 0x2f
        /*0002*/ 	.short	(.L_1 - .L_0)
	.align		4
.L_0:
        /*0004*/ 	.word	index@(_Z14SoftClipKernelPKfPfiiffffffiii)
        /*0008*/ 	.word	0x0000001a


	//----- nvinfo : EIATTR_FRAME_SIZE
	.align		4
.L_1:
        /*000c*/ 	.byte	0x04, 0x11
        /*000e*/ 	.short	(.L_3 - .L_2)
	.align		4
.L_2:
        /*0010*/ 	.word	index@($__internal_1_$__cuda_sm3x_div_rn_noftz_f32_slowpath)
        /*0014*/ 	.word	0x00000000


	//----- nvinfo : EIATTR_FRAME_SIZE
	.align		4
.L_3:
        /*0018*/ 	.byte	0x04, 0x11
        /*001a*/ 	.short	(.L_5 - .L_4)
	.align		4
.L_4:
        /*001c*/ 	.word	index@($__internal_0_$__cuda_sm20_rcp_rn_f32_slowpath)
        /*0020*/ 	.word	0x00000000


	//----- nvinfo : EIATTR_FRAME_SIZE
	.align		4
.L_5:
        /*0024*/ 	.byte	0x04, 0x11
        /*0026*/ 	.short	(.L_7 - .L_6)
	.align		4
.L_6:
        /*0028*/ 	.word	index@(_Z14SoftClipKernelPKfPfiiffffffiii)
        /*002c*/ 	.word	0x00000000


	//----- nvinfo : EIATTR_MIN_STACK_SIZE
	.align		4
.L_7:
        /*0030*/ 	.byte	0x04, 0x12
        /*0032*/ 	.short	(.L_9 - .L_8)
	.align		4
.L_8:
        /*0034*/ 	.word	index@(_Z14SoftClipKernelPKfPfiiffffffiii)
        /*0038*/ 	.word	0x00000000
.L_9:


//--------------------- .nv.compat                --------------------------
	.section	.nv.compat,"",@"SHT_CUDA_COMPAT_INFO"
	.align	4
        /*0000*/ 	.byte	0x02, 0x09, 0x00, 0x00, 0x02, 0x02, 0x01, 0x00, 0x02, 0x05, 0x05, 0x00, 0x03, 0x07, 0x01, 0x01
        /*0010*/ 	.byte	0x02, 0x03, 0x00, 0x00, 0x02, 0x06, 0x01, 0x00, 0x04, 0x0b, 0x08, 0x00, 0x01, 0x00, 0x00, 0x00
        /*0020*/ 	.byte	0x00, 0x00, 0x00, 0x00


//--------------------- .nv.info._Z14SoftClipKernelPKfPfiiffffffiii --------------------------
	.section	.nv.info._Z14SoftClipKernelPKfPfiiffffffiii,"",@"SHT_CUDA_INFO"
	.sectionflags	@""
	.align	4


	//----- nvinfo : EIATTR_CUDA_API_VERSION
	.align		4
        /*0000*/ 	.byte	0x04, 0x37
        /*0002*/ 	.short	(.L_11 - .L_10)
.L_10:
        /*0004*/ 	.word	0x00000082


	//----- nvinfo : EIATTR_KPARAM_INFO
	.align		4
.L_11:
        /*0008*/ 	.byte	0x04, 0x17
        /*000a*/ 	.short	(.L_13 - .L_12)
.L_12:
        /*000c*/ 	.word	0x00000000
        /*0010*/ 	.short	0x000c
        /*0012*/ 	.short	0x0038
        /*0014*/ 	.byte	0x00, 0xf0, 0x11, 0x00


	//----- nvinfo : EIATTR_KPARAM_INFO
	.align		4
.L_13:
        /*0018*/ 	.byte	0x04, 0x17
        /*001a*/ 	.short	(.L_15 - .L_14)
.L_14:
        /*001c*/ 	.word	0x00000000
        /*0020*/ 	.short	0x000b
        /*0022*/ 	.short	0x0034
        /*0024*/ 	.byte	0x00, 0xf0, 0x11, 0x00


	//----- nvinfo : EIATTR_KPARAM_INFO
	.align		4
.L_15:
        /*0028*/ 	.byte	0x04, 0x17
        /*002a*/ 	.short	(.L_17 - .L_16)
.L_16:
        /*002c*/ 	.word	0x00000000
        /*0030*/ 	.short	0x000a
        /*0032*/ 	.short	0x0030
        /*0034*/ 	.byte	0x00, 0xf0, 0x11, 0x00


	//----- nvinfo : EIATTR_KPARAM_INFO
	.align		4
.L_17:
        /*0038*/ 	.byte	0x04, 0x17
        /*003a*/ 	.short	(.L_19 - .L_18)
.L_18:
        /*003c*/ 	.word	0x00000000
        /*0040*/ 	.short	0x0009
        /*0042*/ 	.short	0x002c
        /*0044*/ 	.byte	0x00, 0xf0, 0x11, 0x00


	//----- nvinfo : EIATTR_KPARAM_INFO
	.align		4
.L_19:
        /*0048*/ 	.byte	0x04, 0x17
        /*004a*/ 	.short	(.L_21 - .L_20)
.L_20:
        /*004c*/ 	.word	0x00000000
        /*0050*/ 	.short	0x0008
        /*0052*/ 	.short	0x0028
        /*0054*/ 	.byte	0x00, 0xf0, 0x11, 0x00


	//----- nvinfo : EIATTR_KPARAM_INFO
	.align		4
.L_21:
        /*0058*/ 	.byte	0x04, 0x17
        /*005a*/ 	.short	(.L_23 - .L_22)
.L_22:
        /*005c*/ 	.word	0x00000000
        /*0060*/ 	.short	0x0007
        /*0062*/ 	.short	0x0024
        /*0064*/ 	.byte	0x00, 0xf0, 0x11, 0x00


	//----- nvinfo : EIATTR_KPARAM_INFO
	.align		4
.L_23:
        /*0068*/ 	.byte	0x04, 0x17
        /*006a*/ 	.short	(.L_25 - .L_24)
.L_24:
        /*006c*/ 	.word	0x00000000
        /*0070*/ 	.short	0x0006
        /*0072*/ 	.short	0x0020
        /*0074*/ 	.byte	0x00, 0xf0, 0x11, 0x00


	//----- nvinfo : EIATTR_KPARAM_INFO
	.align		4
.L_25:
        /*0078*/ 	.byte	0x04, 0x17
        /*007a*/ 	.short	(.L_27 - .L_26)
.L_26:
        /*007c*/ 	.word	0x00000000
        /*0080*/ 	.short	0x0005
        /*0082*/ 	.short	0x001c
        /*0084*/ 	.byte	0x00, 0xf0, 0x11, 0x00


	//----- nvinfo : EIATTR_KPARAM_INFO
	.align		4
.L_27:
        /*0088*/ 	.byte	0x04, 0x17
        /*008a*/ 	.short	(.L_29 - .L_28)
.L_28:
        /*008c*/ 	.word	0x00000000
        /*0090*/ 	.short	0x0004
        /*0092*/ 	.short	0x0018
        /*0094*/ 	.byte	0x00, 0xf0, 0x11, 0x00


	//----- nvinfo : EIATTR_KPARAM_INFO
	.align		4
.L_29:
        /*0098*/ 	.byte	0x04, 0x17
        /*009a*/ 	.short	(.L_31 - .L_30)
.L_30:
        /*009c*/ 	.word	0x00000000
        /*00a0*/ 	.short	0x0003
        /*00a2*/ 	.short	0x0014
        /*00a4*/ 	.byte	0x00, 0xf0, 0x11, 0x00


	//----- nvinfo : EIATTR_KPARAM_INFO
	.align		4
.L_31:
        /*00a8*/ 	.byte	0x04, 0x17
        /*00aa*/ 	.short	(.L_33 - .L_32)
.L_32:
        /*00ac*/ 	.word	0x00000000
        /*00b0*/ 	.short	0x0002
        /*00b2*/ 	.short	0x0010
        /*00b4*/ 	.byte	0x00, 0xf0, 0x11, 0x00


	//----- nvinfo : EIATTR_KPARAM_INFO
	.align		4
.L_33:
        /*00b8*/ 	.byte	0x04, 0x17
        /*00ba*/ 	.short	(.L_35 - .L_34)
.L_34:
        /*00bc*/ 	.word	0x00000000
        /*00c0*/ 	.short	0x0001
        /*00c2*/ 	.short	0x0008
        /*00c4*/ 	.byte	0x00, 0xf5, 0x21, 0x00


	//----- nvinfo : EIATTR_KPARAM_INFO
	.align		4
.L_35:
        /*00c8*/ 	.byte	0x04, 0x17
        /*00ca*/ 	.short	(.L_37 - .L_36)
.L_36:
        /*00cc*/ 	.word	0x00000000
        /*00d0*/ 	.short	0x0000
        /*00d2*/ 	.short	0x0000
        /*00d4*/ 	.byte	0x00, 0xf5, 0x21, 0x00


	//----- nvinfo : EIATTR_SPARSE_MMA_MASK
	.align		4
.L_37:
        /*00d8*/ 	.byte	0x03, 0x50
        /*00da*/ 	.short	0x0000


	//----- nvinfo : EIATTR_MAXREG_COUNT
	.align		4
        /*00dc*/ 	.byte	0x03, 0x1b
        /*00de*/ 	.short	0x00ff


	//----- nvinfo : EIATTR_MERCURY_ISA_VERSION
	.align		4
        /*00e0*/ 	.byte	0x03, 0x5f
        /*00e2*/ 	.short	0x0101


	//----- nvinfo : EIATTR_VRC_CTA_INIT_COUNT
	.align		4
        /*00e4*/ 	.byte	0x02, 0x4a
	.zero		1
	.zero		1


	//----- nvinfo : EIATTR_EXIT_INSTR_OFFSETS
	.align		4
        /*00e8*/ 	.byte	0x04, 0x1c
        /*00ea*/ 	.short	(.L_39 - .L_38)


	//   ....[0]....
.L_38:
        /*00ec*/ 	.word	0x000000c0


	//   ....[1]....
        /*00f0*/ 	.word	0x00006c00


	//----- nvinfo : EIATTR_CRS_STACK_SIZE
	.align		4
.L_39:
        /*00f4*/ 	.byte	0x04, 0x1e
        /*00f6*/ 	.short	(.L_41 - .L_40)
.L_40:
        /*00f8*/ 	.word	0x00000000


	//----- nvinfo : EIATTR_CBANK_PARAM_SIZE
	.align		4
.L_41:
        /*00fc*/ 	.byte	0x03, 0x19
        /*00fe*/ 	.short	0x003c


	//----- nvinfo : EIATTR_PARAM_CBANK
	.align		4
        /*0100*/ 	.byte	0x04, 0x0a
        /*0102*/ 	.short	(.L_43 - .L_42)
	.align		4
.L_42:
        /*0104*/ 	.word	index@(.nv.constant0._Z14SoftClipKernelPKfPfiiffffffiii)
        /*0108*/ 	.short	0x0380
        /*010a*/ 	.short	0x003c


	//----- nvinfo : EIATTR_SW_WAR
	.align		4
.L_43:
        /*010c*/ 	.byte	0x04, 0x36
        /*010e*/ 	.short	(.L_45 - .L_44)
.L_44:
        /*0110*/ 	.word	0x00000008
.L_45:


//--------------------- .nv.callgraph             --------------------------
	.section	.nv.callgraph,"",@"SHT_CUDA_CALLGRAPH"
	.align	4
	.sectionentsize	8
	.align		4
        /*0000*/ 	.word	0x00000000
	.align		4
        /*0004*/ 	.word	0xffffffff
	.align		4
        /*0008*/ 	.word	0x00000000
	.align		4
        /*000c*/ 	.word	0xfffffffe
	.align		4
        /*0010*/ 	.word	0x00000000
	.align		4
        /*0014*/ 	.word	0xfffffffd
	.align		4
        /*0018*/ 	.word	0x00000000
	.align		4
        /*001c*/ 	.word	0xfffffffc


//--------------------- .text._Z14SoftClipKernelPKfPfiiffffffiii --------------------------
	.section	.text._Z14SoftClipKernelPKfPfiiffffffiii,"ax",@progbits
	.align	128
        .global         _Z14SoftClipKernelPKfPfiiffffffiii
        .type           _Z14SoftClipKernelPKfPfiiffffffiii,@function
        .size           _Z14SoftClipKernelPKfPfiiffffffiii,(.L_x_184 - _Z14SoftClipKernelPKfPfiiffffffiii)
        .other          _Z14SoftClipKernelPKfPfiiffffffiii,@"STO_CUDA_ENTRY STV_DEFAULT"
_Z14SoftClipKernelPKfPfiiffffffiii:
.text._Z14SoftClipKernelPKfPfiiffffffiii:
[----:B------:R-:W-:Y:S01]  /*0000*/  LDC R1, c[0x0][0x37c] ;  /* 0x0000df00ff017b82 */ /* 0x000fe20000000800 */
[----:B------:R-:W0:Y:S07]  /*0010*/  S2R R2, SR_TID.Y ;  /* 0x0000000000027919 */ /* 0x000e2e0000002200 */
[----:B------:R-:W1:Y:S01]  /*0020*/  LDC R0, c[0x0][0x360] ;  /* 0x0000d800ff007b82 */ /* 0x000e620000000800 */
[----:B------:R-:W2:Y:S01]  /*0030*/  LDCU.64 UR6, c[0x0][0x390] ;  /* 0x00007200ff0677ac */ /* 0x000ea20008000a00 */
[----:B------:R-:W1:Y:S06]  /*0040*/  S2R R5, SR_TID.X ;  /* 0x0000000000057919 */ /* 0x000e6c0000002100 */
[----:B------:R-:W0:Y:S08]  /*0050*/  S2UR UR5, SR_CTAID.Y ;  /* 0x00000000000579c3 */ /* 0x000e300000002600 */
[----:B------:R-:W0:Y:S08]  /*0060*/  LDC R3, c[0x0][0x364] ;  /* 0x0000d900ff037b82 */ /* 0x000e300000000800 */
[----:B------:R-:W1:Y:S01]  /*0070*/  S2UR UR4, SR_CTAID.X ;  /* 0x00000000000479c3 */ /* 0x000e620000002500 */
[----:B0-----:R-:W-:-:S05]  /*0080*/  IMAD R3, R3, UR5, R2 ;  /* 0x0000000503037c24 */ /* 0x001fca000f8e0202 */
[----:B--2---:R-:W-:Y:S01]  /*0090*/  ISETP.GE.AND P0, PT, R3, UR7, PT ;  /* 0x0000000703007c0c */ /* 0x004fe2000bf06270 */
[----:B-1----:R-:W-:-:S05]  /*00a0*/  IMAD R0, R0, UR4, R5 ;  /* 0x0000000400007c24 */ /* 0x002fca000f8e0205 */
[----:B------:R-:W-:-:S13]  /*00b0*/  ISETP.GE.OR P0, PT, R0, UR6, P0 ;  /* 0x0000000600007c0c */ /* 0x000fda0008706670 */
[----:B------:R-:W-:Y:S05]  /*00c0*/  @P0 EXIT ;  /* 0x000000000000094d */ /* 0x000fea0003800000 */
[----:B------:R-:W0:Y:S01]  /*00d0*/  LDC.64 R14, c[0x0][0x380] ;  /* 0x0000e000ff0e7b82 */ /* 0x000e220000000a00 */
[----:B------:R-:W1:Y:S01]  /*00e0*/  LDCU.64 UR4, c[0x0][0x358] ;  /* 0x00006b00ff0477ac */ /* 0x000e620008000a00 */
[----:B------:R-:W-:-:S05]  /*00f0*/  IMAD R5, R3, UR6, R0 ;  /* 0x0000000603057c24 */ /* 0x000fca000f8e0200 */
[----:B------:R-:W-:-:S05]  /*0100*/  SHF.L.U32 R5, R5, 0x2, RZ ;  /* 0x0000000205057819 */ /* 0x000fca00000006ff */
[----:B0-----:R-:W-:-:S05]  /*0110*/  IMAD.WIDE R14, R5, 0x4, R14 ;  /* 0x00000004050e7825 */ /* 0x001fca00078e020e */
[----:B-1----:R-:W2:Y:S04]  /*0120*/  LDG.E R7, desc[UR4][R14.64] ;  /* 0x000000040e077981 */ /* 0x002ea8000c1e1900 */
[----:B------:R0:W5:Y:S04]  /*0130*/  LDG.E R8, desc[UR4][R14.64+0x4] ;  /* 0x000004040e087981 */ /* 0x000168000c1e1900 */
[----:B------:R0:W5:Y:S01]  /*0140*/  LDG.E R9, desc[UR4][R14.64+0x8] ;  /* 0x000008040e097981 */ /* 0x000162000c1e1900 */
[----:B------:R-:W-:Y:S01]  /*0150*/  HFMA2 R4, -RZ, RZ, 4.49609375, -2 ;  /* 0x447fc000ff047431 */ /* 0x000fe200000001ff */
[----:B------:R-:W-:Y:S01]  /*0160*/  MOV R0, 0x43960000 ;  /* 0x4396000000007802 */ /* 0x000fe20000000f00 */
[----:B------:R-:W-:Y:S01]  /*0170*/  HFMA2 R3, -RZ, RZ, 0.9189453125, 16608 ;  /* 0x3b5a740eff037431 */ /* 0x000fe200000001ff */
[----:B------:R-:W-:Y:S04]  /*0180*/  BSSY.RECONVERGENT B2, `(.L_x_0) ;  /* 0x000000d000027945 */ /* 0x000fe80003800200 */
[----:B------:R-:W-:-:S04]  /*0190*/  FFMA R0, R3, -R0, 1 ;  /* 0x3f80000003007423 */ /* 0x000fc80000000800 */
[----:B------:R-:W-:Y:S01]  /*01a0*/  FFMA R3, R0, R3, 0.0033333334140479564667 ;  /* 0x3b5a740e00037423 */ /* 0x000fe20000000003 */
[----:B--2---:R-:W-:-:S04]  /*01b0*/  FFMA R4, R7, R4, -685 ;  /* 0xc42b400007047423 */ /* 0x004fc80000000004 */
[----:B------:R-:W1:Y:S01]  /*01c0*/  FCHK P0, R4, 300 ;  /* 0x4396000004007902 */ /* 0x000e620000000000 */
[----:B------:R-:W-:-:S04]  /*01d0*/  FFMA R0, R4, R3, RZ ;  /* 0x0000000304007223 */ /* 0x000fc800000000ff */
[----:B------:R-:W-:-:S04]  /*01e0*/  FFMA R2, R0, -300, R4 ;  /* 0xc396000000027823 */ /* 0x000fc80000000004 */
[----:B------:R-:W-:Y:S01]  /*01f0*/  FFMA R3, R3, R2, R0 ;  /* 0x0000000203037223 */ /* 0x000fe20000000000 */
[----:B01----:R-:W-:Y:S06]  /*0200*/  @!P0 BRA `(.L_x_1) ;  /* 0x0000000000108947 */ /* 0x003fec0003800000 */
[----:B------:R-:W-:Y:S02]  /*0210*/  MOV R21, 0x43960000 ;  /* 0x4396000000157802 */ /* 0x000fe40000000f00 */
[----:B------:R-:W-:-:S07]  /*0220*/  MOV R6, 0x240 ;  /* 0x0000024000067802 */ /* 0x000fce0000000f00 */
[----:B-----5:R-:W-:Y:S05]  /*0230*/  CALL.REL.NOINC `($__internal_1_$__cuda_sm3x_div_rn_noftz_f32_slowpath) ;  /* 0x0000006c00487944 */ /* 0x020fea0003c00000 */
[----:B------:R-:W-:-:S07]  /*0240*/  MOV R3, R4 ;  /* 0x0000000400037202 */ /* 0x000fce0000000f00 */
.L_x_1:
[----:B------:R-:W-:Y:S05]  /*0250*/  BSYNC.RECONVERGENT B2 ;  /* 0x0000000000027941 */ /* 0x000fea0003800200 */
.L_x_0:
[----:B------:R-:W-:Y:S01]  /*0260*/  HFMA2 R11, -RZ, RZ, 0.1527099609375, -0.0003798007965087890625 ;  /* 0x30e38e39ff0b7431 */ /* 0x000fe200000001ff */
[----:B------:R-:W-:Y:S01]  /*0270*/  MOV R0, 0x3fb8aa3b ;  /* 0x3fb8aa3b00007802 */ /* 0x000fe20000000f00 */
[----:B------:R-:W-:Y:S01]  /*0280*/  HFMA2 R13, -RZ, RZ, 1.5966796875, -0.0003798007965087890625 ;  /* 0x3e638e39ff0d7431 */ /* 0x000fe200000001ff */
[----:B------:R-:W-:Y:S01]  /*0290*/  MOV R17, 0x447fc000 ;  /* 0x447fc00000117802 */ /* 0x000fe20000000f00 */
[----:B------:R-:W-:Y:S01]  /*02a0*/  HFMA2 R19, -RZ, RZ, 0.9189453125, 16608 ;  /* 0x3b5a740eff137431 */ /* 0x000fe200000001ff */
[----:B------:R-:W-:Y:S01]  /*02b0*/  MOV R2, 0x3f800000 ;  /* 0x3f80000000027802 */ /* 0x000fe20000000f00 */
[----:B------:R-:W-:Y:S01]  /*02c0*/  BSSY.RECONVERGENT B0, `(.L_x_2) ;  /* 0x000002a000007945 */ /* 0x000fe20003800200 */
[----:B------:R-:W-:Y:S01]  /*02d0*/  FSETP.NEU.AND P1, PT, R3, RZ, PT ;  /* 0x000000ff0300720b */ /* 0x000fe20003f2d000 */
[----:B-----5:R-:W-:Y:S01]  /*02e0*/  FFMA R4, R8, R17, -685 ;  /* 0xc42b400008047423 */ /* 0x020fe20000000011 */
[----:B------:R-:W-:Y:S02]  /*02f0*/  HFMA2 R6, -RZ, RZ, 1.875, 0 ;  /* 0x3f800000ff067431 */ /* 0x000fe400000001ff */
[----:B------:R-:W-:Y:S01]  /*0300*/  FFMA R0, -R11, R0, 5.5370556140132975997e-08 ;  /* 0x336dd0920b007423 */ /* 0x000fe20000000100 */
[----:B------:R0:W1:Y:S03]  /*0310*/  FCHK P0, R4, 300 ;  /* 0x4396000004007902 */ /* 0x0000660000000000 */
[----:B------:R-:W-:-:S04]  /*0320*/  FFMA R0, R13, 1.9251366722983220825e-08, R0 ;  /* 0x32a55e340d007823 */ /* 0x000fc80000000000 */
[----:B------:R-:W-:Y:S01]  /*0330*/  FFMA R0, -R11, 0.017944158986210823059, R0 ;  /* 0x3c92ffa10b007823 */ /* 0x000fe20000000100 */
[----:B------:R-:W-:-:S03]  /*0340*/  FFMA R11, R19, -300, R2 ;  /* 0xc3960000130b7823 */ /* 0x000fc60000000002 */
[----:B------:R-:W-:Y:S01]  /*0350*/  FFMA R13, R13, 0.0059813861735165119171, R0 ;  /* 0x3bc3ff810d0d7823 */ /* 0x000fe20000000000 */
[----:B------:R-:W-:-:S03]  /*0360*/  FFMA R11, R11, R19, 0.0033333334140479564667 ;  /* 0x3b5a740e0b0b7423 */ /* 0x000fc60000000013 */
[----:B------:R-:W-:Y:S01]  /*0370*/  FADD R12, R13, 3.3205988407135009766 ;  /* 0x405484b10d0c7421 */ /* 0x000fe20000000000 */
[----:B------:R-:W-:-:S03]  /*0380*/  FFMA R0, R4, R11, RZ ;  /* 0x0000000b04007223 */ /* 0x000fc600000000ff */
[----:B------:R-:W-:-:S04]  /*0390*/  FADD R2, R12, -3.3205988407135009766 ;  /* 0xc05484b10c027421 */ /* 0x000fc80000000000 */
[----:B------:R-:W-:Y:S01]  /*03a0*/  FADD R13, R13, -R2 ;  /* 0x800000020d0d7221 */ /* 0x000fe20000000000 */
[----:B------:R-:W-:Y:S01]  /*03b0*/  FFMA R2, R0, -300, R4 ;  /* 0xc396000000027823 */ /* 0x000fe20000000004 */
[----:B01----:R-:W-:Y:S06]  /*03c0*/  @!P1 BRA `(.L_x_3) ;  /* 0x0000000000649947 */ /* 0x003fec0003800000 */
[CC--:B------:R-:W-:Y:S01]  /*03d0*/  FMUL R17, R12.reuse, R3.reuse ;  /* 0x000000030c117220 */ /* 0x0c0fe20000400000 */
[----:B------:R-:W-:Y:S02]  /*03e0*/  MOV R21, 0x391fcb8e ;  /* 0x391fcb8e00157802 */ /* 0x000fe40000000f00 */
[-C--:B------:R-:W-:Y:S01]  /*03f0*/  FSETP.NAN.AND P3, PT, |R3|, |R3|.reuse, PT ;  /* 0x400000030300720b */ /* 0x080fe20003f68200 */
[----:B------:R-:W0:Y:S01]  /*0400*/  FRND R6, R17 ;  /* 0x0000001100067307 */ /* 0x000e220000201000 */
[----:B------:R-:W-:Y:S01]  /*0410*/  FFMA R10, R12, R3, -R17 ;  /* 0x000000030c0a7223 */ /* 0x000fe20000000811 */
[----:B------:R-:W-:-:S03]  /*0420*/  FSETP.GT.AND P1, PT, |R17|, 152, PT ;  /* 0x431800001100780b */ /* 0x000fc60003f24200 */
[----:B------:R-:W-:Y:S01]  /*0430*/  FFMA R19, R13, R3, R10 ;  /* 0x000000030d137223 */ /* 0x000fe2000000000a */
[----:B0-----:R-:W-:Y:S01]  /*0440*/  FADD R10, R17, -R6 ;  /* 0x80000006110a7221 */ /* 0x001fe20000000000 */
[----:B------:R-:W-:-:S03]  /*0450*/  FSETP.GT.AND P2, PT, R6, RZ, PT ;  /* 0x000000ff0600720b */ /* 0x000fc60003f44000 */
[----:B------:R-:W-:Y:S01]  /*0460*/  FADD R10, R10, R19 ;  /* 0x000000130a0a7221 */ /* 0x000fe20000000000 */
[----:B------:R-:W-:Y:S02]  /*0470*/  SEL R6, RZ, 0x83000000, P2 ;  /* 0x83000000ff067807 */ /* 0x000fe40001000000 */
[----:B------:R-:W-:Y:S01]  /*0480*/  FSETP.GEU.AND P2, PT, R17, RZ, PT ;  /* 0x000000ff1100720b */ /* 0x000fe20003f4e000 */
[----:B------:R-:W-:Y:S01]  /*0490*/  FFMA R19, R10, R21, 0.0013391353422775864601 ;  /* 0x3aaf85ed0a137423 */ /* 0x000fe20000000015 */
[----:B------:R-:W-:-:S03]  /*04a0*/  IADD3 R16, PT, PT, R6, 0x7f000000, RZ ;  /* 0x7f00000006107810 */ /* 0x000fc60007ffe0ff */
[C---:B------:R-:W-:Y:S02]  /*04b0*/  FFMA R21, R10.reuse, R19, 0.0096188392490148544312 ;  /* 0x3c1d98560a157423 */ /* 0x040fe40000000013 */
[----:B------:R-:W0:Y:S02]  /*04c0*/  F2I.NTZ R19, R17 ;  /* 0x0000001100137305 */ /* 0x000e240000203100 */
[----:B------:R-:W-:-:S04]  /*04d0*/  FFMA R21, R10, R21, 0.055503588169813156128 ;  /* 0x3d6357bb0a157423 */ /* 0x000fc80000000015 */
[----:B------:R-:W-:-:S04]  /*04e0*/  FFMA R21, R10, R21, 0.24022644758224487305 ;  /* 0x3e75fdec0a157423 */ /* 0x000fc80000000015 */
[----:B------:R-:W-:-:S04]  /*04f0*/  FFMA R21, R10, R21, 0.69314718246459960938 ;  /* 0x3f3172180a157423 */ /* 0x000fc80000000015 */
[----:B------:R-:W-:Y:S01]  /*0500*/  FFMA R21, R10, R21, 1 ;  /* 0x3f8000000a157423 */ /* 0x000fe20000000015 */
[----:B0-----:R-:W-:Y:S02]  /*0510*/  LEA R19, R19, -R6, 0x17 ;  /* 0x8000000613137211 */ /* 0x001fe400078eb8ff */
[----:B------:R-:W-:Y:S01]  /*0520*/  FSEL R6, RZ, +INF , !P2 ;  /* 0x7f800000ff067808 */ /* 0x000fe20005000000 */
[----:B------:R-:W-:-:S04]  /*0530*/  FMUL R16, R16, R21 ;  /* 0x0000001510107220 */ /* 0x000fc80000400000 */
[----:B------:R-:W-:Y:S01]  /*0540*/  @!P1 FMUL R6, R19, R16 ;  /* 0x0000001013069220 */ /* 0x000fe20000400000 */
[----:B------:R-:W-:-:S07]  /*0550*/  @P3 FADD R6, R3, 10 ;  /* 0x4120000003063421 */ /* 0x000fce0000000000 */
.L_x_3:
[----:B------:R-:W-:Y:S05]  /*0560*/  BSYNC.RECONVERGENT B0 ;  /* 0x0000000000007941 */ /* 0x000fea0003800200 */
.L_x_2:
[----:B------:R-:W-:Y:S01]  /*0570*/  BSSY.RECONVERGENT B2, `(.L_x_4) ;  /* 0x0000008000027945 */ /* 0x000fe20003800200 */
[----:B------:R-:W-:Y:S01]  /*0580*/  FFMA R11, R11, R2, R0 ;  /* 0x000000020b0b7223 */ /* 0x000fe20000000000 */
[----:B------:R-:W-:Y:S02]  /*0590*/  FADD R0, R6, -0.010800000280141830444 ;  /* 0xbc30f27c06007421 */ /* 0x000fe40000000000 */
[----:B------:R-:W-:Y:S05]  /*05a0*/  @!P0 BRA `(.L_x_5) ;  /* 0x0000000000108947 */ /* 0x000fea0003800000 */
[----:B------:R-:W-:Y:S02]  /*05b0*/  MOV R21, 0x43960000 ;  /* 0x4396000000157802 */ /* 0x000fe40000000f00 */
[----:B------:R-:W-:-:S07]  /*05c0*/  MOV R6, 0x5e0 ;  /* 0x000005e000067802 */ /* 0x000fce0000000f00 */
[----:B------:R-:W-:Y:S05]  /*05d0*/  CALL.REL.NOINC `($__internal_1_$__cuda_sm3x_div_rn_noftz_f32_slowpath) ;  /* 0x0000006800607944 */ /* 0x000fea0003c00000 */
[----:B------:R-:W-:-:S07]  /*05e0*/  MOV R11, R4 ;  /* 0x00000004000b7202 */ /* 0x000fce0000000f00 */
.L_x_5:
[----:B------:R-:W-:Y:S05]  /*05f0*/  BSYNC.RECONVERGENT B2 ;  /* 0x0000000000027941 */ /* 0x000fea0003800200 */
.L_x_4:
[----:B------:R-:W-:Y:S01]  /*0600*/  HFMA2 R4, -RZ, RZ, 4.49609375, -2 ;  /* 0x447fc000ff047431 */ /* 0x000fe200000001ff */
[----:B------:R-:W-:Y:S01]  /*0610*/  MOV R2, 0x43960000 ;  /* 0x4396000000027802 */ /* 0x000fe20000000f00 */
[----:B------:R-:W-:Y:S01]  /*0620*/  HFMA2 R3, -RZ, RZ, 1.875, 0 ;  /* 0x3f800000ff037431 */ /* 0x000fe200000001ff */
[----:B------:R-:W-:Y:S01]  /*0630*/  FSETP.NEU.AND P1, PT, R11, RZ, PT ;  /* 0x000000ff0b00720b */ /* 0x000fe20003f2d000 */
[----:B------:R-:W-:Y:S01]  /*0640*/  BSSY.RECONVERGENT B0, `(.L_x_6) ;  /* 0x0000023000007945 */ /* 0x000fe20003800200 */
[----:B------:R-:W-:Y:S01]  /*0650*/  MOV R6, 0x3b5a740e ;  /* 0x3b5a740e00067802 */ /* 0x000fe20000000f00 */
[----:B------:R-:W-:Y:S01]  /*0660*/  FFMA R4, R9, R4, -685 ;  /* 0xc42b400009047423 */ /* 0x000fe20000000004 */
[----:B------:R-:W-:Y:S01]  /*0670*/  FFMA R3, -R2, 0.0033333334140479564667, R3 ;  /* 0x3b5a740e02037823 */ /* 0x000fe20000000103 */
[----:B------:R-:W-:Y:S02]  /*0680*/  HFMA2 R2, -RZ, RZ, 1.875, 0 ;  /* 0x3f800000ff027431 */ /* 0x000fe400000001ff */
[----:B------:R0:W1:Y:S01]  /*0690*/  FCHK P0, R4, 300 ;  /* 0x4396000004007902 */ /* 0x0000620000000000 */
[----:B------:R-:W-:-:S04]  /*06a0*/  FFMA R3, R3, R6, 0.0033333334140479564667 ;  /* 0x3b5a740e03037423 */ /* 0x000fc80000000006 */
[----:B------:R-:W-:-:S04]  /*06b0*/  FFMA R6, R4, R3, RZ ;  /* 0x0000000304067223 */ /* 0x000fc800000000ff */
[----:B------:R-:W-:Y:S01]  /*06c0*/  FFMA R10, R6, -300, R4 ;  /* 0xc3960000060a7823 */ /* 0x000fe20000000004 */
[----:B0-----:R-:W-:Y:S06]  /*06d0*/  @!P1 BRA `(.L_x_7) ;  /* 0x0000000000649947 */ /* 0x001fec0003800000 */
        /* <DEDUP_REMOVED lines=25> */
.L_x_7:
[----:B------:R-:W-:Y:S05]  /*0870*/  BSYNC.RECONVERGENT B0 ;  /* 0x0000000000007941 */ /* 0x000fea0003800200 */
.L_x_6:
[----:B------:R-:W-:Y:S01]  /*0880*/  BSSY.RECONVERGENT B2, `(.L_x_8) ;  /* 0x0000008000027945 */ /* 0x000fe20003800200 */
[----:B------:R-:W-:Y:S01]  /*0890*/  FADD R2, R2, -0.010800000280141830444 ;  /* 0xbc30f27c02027421 */ /* 0x000fe20000000000 */
[----:B------:R-:W-:Y:S02]  /*08a0*/  FFMA R3, R3, R10, R6 ;  /* 0x0000000a03037223 */ /* 0x000fe40000000006 */
[----:B-1----:R-:W-:Y:S05]  /*08b0*/  @!P0 BRA `(.L_x_9) ;  /* 0x0000000000108947 */ /* 0x002fea0003800000 */
[----:B------:R-:W-:Y:S02]  /*08c0*/  MOV R21, 0x43960000 ;  /* 0x4396000000157802 */ /* 0x000fe40000000f00 */
[----:B------:R-:W-:-:S07]  /*08d0*/  MOV R6, 0x8f0 ;  /* 0x000008f000067802 */ /* 0x000fce0000000f00 */
[----:B------:R-:W-:Y:S05]  /*08e0*/  CALL.REL.NOINC `($__internal_1_$__cuda_sm3x_div_rn_noftz_f32_slowpath) ;  /* 0x00000064009c7944 */ /* 0x000fea0003c00000 */
[----:B------:R-:W-:-:S07]  /*08f0*/  MOV R3, R4 ;  /* 0x0000000400037202 */ /* 0x000fce0000000f00 */
.L_x_9:
[----:B------:R-:W-:Y:S05]  /*0900*/  BSYNC.RECONVERGENT B2 ;  /* 0x0000000000027941 */ /* 0x000fea0003800200 */
.L_x_8:
[----:B------:R-:W-:Y:S01]  /*0910*/  FSETP.NEU.AND P1, PT, R3, RZ, PT ;  /* 0x000000ff0300720b */ /* 0x000fe20003f2d000 */
[----:B------:R-:W-:Y:S01]  /*0920*/  BSSY.RECONVERGENT B0, `(.L_x_10) ;  /* 0x000001d000007945 */ /* 0x000fe20003800200 */
[----:B------:R-:W-:Y:S01]  /*0930*/  HFMA2 R4, -RZ, RZ, 1.875, 0 ;  /* 0x3f800000ff047431 */ /* 0x000fe200000001ff */
[----:B------:R-:W-:-:S10]  /*0940*/  FSETP.GT.AND P0, PT, R7, 0.149658203125, PT ;  /* 0x3e1940000700780b */ /* 0x000fd40003f04000 */
[----:B------:R-:W-:Y:S05]  /*0950*/  @!P1 BRA `(.L_x_11) ;  /* 0x0000000000649947 */ /* 0x000fea0003800000 */
        /* <DEDUP_REMOVED lines=25> */
.L_x_11:
[----:B------:R-:W-:Y:S05]  /*0af0*/  BSYNC.RECONVERGENT B0 ;  /* 0x0000000000007941 */ /* 0x000fea0003800200 */
.L_x_10:
[----:B------:R-:W-:Y:S01]  /*0b00*/  BSSY.RECONVERGENT B2, `(.L_x_12) ;  /* 0x0000051000027945 */ /* 0x000fe20003800200 */
[----:B------:R-:W-:Y:S01]  /*0b10*/  MOV R6, 0x3f800000 ;  /* 0x3f80000000067802 */ /* 0x000fe20000000f00 */
[----:B------:R-:W-:Y:S02]  /*0b20*/  FADD R3, R4, -0.010800000280141830444 ;  /* 0xbc30f27c04037421 */ /* 0x000fe40000000000 */
[----:B------:R-:W-:Y:S05]  /*0b30*/  @!P0 BRA `(.L_x_13) ;  /* 0x0000000000f88947 */ /* 0x000fea0003800000 */
[----:B------:R-:W-:Y:S02]  /*0b40*/  HFMA2 R17, -RZ, RZ, 2.251953125, 18656 ;  /* 0x4081748eff117431 */ /* 0x000fe400000001ff */
[----:B------:R-:W-:Y:S01]  /*0b50*/  FADD R4, R7, -0.38553699851036071777 ;  /* 0xbec5651b07047421 */ /* 0x000fe20000000000 */
[----:B------:R-:W-:Y:S03]  /*0b60*/  BSSY.RECONVERGENT B3, `(.L_x_14) ;  /* 0x000000c000037945 */ /* 0x000fe60003800200 */
[----:B------:R-:W0:Y:S01]  /*0b70*/  FCHK P0, R4, 0.24718959629535675049 ;  /* 0x3e7d1f4504007902 */ /* 0x000e220000000000 */
[----:B------:R-:W-:-:S04]  /*0b80*/  FFMA R6, R17, -0.24718959629535675049, R6 ;  /* 0xbe7d1f4511067823 */ /* 0x000fc80000000006 */
[----:B------:R-:W-:-:S04]  /*0b90*/  FFMA R17, R6, R17, 4.0454778671264648438 ;  /* 0x4081748e06117423 */ /* 0x000fc80000000011 */
[----:B------:R-:W-:-:S04]  /*0ba0*/  FFMA R6, R4, R17, RZ ;  /* 0x0000001104067223 */ /* 0x000fc800000000ff */
[----:B------:R-:W-:-:S04]  /*0bb0*/  FFMA R10, R6, -0.24718959629535675049, R4 ;  /* 0xbe7d1f45060a7823 */ /* 0x000fc80000000004 */
[----:B------:R-:W-:Y:S01]  /*0bc0*/  FFMA R17, R17, R10, R6 ;  /* 0x0000000a11117223 */ /* 0x000fe20000000006 */
[----:B0-----:R-:W-:Y:S06]  /*0bd0*/  @!P0 BRA `(.L_x_15) ;  /* 0x0000000000108947 */ /* 0x001fec0003800000 */
[----:B------:R-:W-:Y:S02]  /*0be0*/  MOV R21, 0x3e7d1f45 ;  /* 0x3e7d1f4500157802 */ /* 0x000fe40000000f00 */
[----:B------:R-:W-:-:S07]  /*0bf0*/  MOV R6, 0xc10 ;  /* 0x00000c1000067802 */ /* 0x000fce0000000f00 */
[----:B------:R-:W-:Y:S05]  /*0c00*/  CALL.REL.NOINC `($__internal_1_$__cuda_sm3x_div_rn_noftz_f32_slowpath) ;  /* 0x0000006000d47944 */ /* 0x000fea0003c00000 */
[----:B------:R-:W-:-:S07]  /*0c10*/  MOV R17, R4 ;  /* 0x0000000400117202 */ /* 0x000fce0000000f00 */
.L_x_15:
[----:B------:R-:W-:Y:S05]  /*0c20*/  BSYNC.RECONVERGENT B3 ;  /* 0x0000000000037941 */ /* 0x000fea0003800200 */
.L_x_14:
[----:B------:R-:W-:Y:S01]  /*0c30*/  FSETP.NEU.AND P0, PT, R17, RZ, PT ;  /* 0x000000ff1100720b */ /* 0x000fe20003f0d000 */
[----:B------:R-:W-:Y:S01]  /*0c40*/  HFMA2 R11, -RZ, RZ, 1.875, 0 ;  /* 0x3f800000ff0b7431 */ /* 0x000fe200000001ff */
[----:B------:R-:W-:Y:S01]  /*0c50*/  MOV R6, 0x3e3851eb ;  /* 0x3e3851eb00067802 */ /* 0x000fe20000000f00 */
[----:B------:R-:W-:Y:S01]  /*0c60*/  BSSY.RECONVERGENT B0, `(.L_x_16) ;  /* 0x000001d000007945 */ /* 0x000fe20003800200 */
[----:B------:R-:W-:-:S03]  /*0c70*/  HFMA2 R4, -RZ, RZ, 1.875, 0 ;  /* 0x3f800000ff047431 */ /* 0x000fc600000001ff */
[----:B------:R-:W-:-:S06]  /*0c80*/  FFMA R11, R6, -5.5555558204650878906, R11 ;  /* 0xc0b1c71d060b7823 */ /* 0x000fcc000000000b */
        /* <DEDUP_REMOVED lines=26> */
.L_x_17:
[----:B------:R-:W-:Y:S05]  /*0e30*/  BSYNC.RECONVERGENT B0 ;  /* 0x0000000000007941 */ /* 0x000fea0003800200 */
.L_x_16:
[----:B------:R-:W-:Y:S01]  /*0e40*/  FADD R4, R4, -0.05227199941873550415 ;  /* 0xbd561b2a04047421 */ /* 0x000fe20000000000 */
[----:B------:R-:W-:Y:S01]  /*0e50*/  FFMA R11, R11, R6, 0.1799999922513961792 ;  /* 0x3e3851eb0b0b7423 */ /* 0x000fe20000000006 */
[----:B------:R-:W-:Y:S02]  /*0e60*/  BSSY.RECONVERGENT B3, `(.L_x_18) ;  /* 0x000000a000037945 */ /* 0x000fe40003800200 */
[----:B------:R-:W0:Y:S01]  /*0e70*/  FCHK P0, R4, 5.5555558204650878906 ;  /* 0x40b1c71d04007902 */ /* 0x000e220000000000 */
[----:B------:R-:W-:-:S04]  /*0e80*/  FFMA R6, R4, R11, RZ ;  /* 0x0000000b04067223 */ /* 0x000fc800000000ff */
[----:B------:R-:W-:-:S04]  /*0e90*/  FFMA R10, R6, -5.5555558204650878906, R4 ;  /* 0xc0b1c71d060a7823 */ /* 0x000fc80000000004 */
[----:B------:R-:W-:Y:S01]  /*0ea0*/  FFMA R16, R11, R10, R6 ;  /* 0x0000000a0b107223 */ /* 0x000fe20000000006 */
[----:B0-----:R-:W-:Y:S06]  /*0eb0*/  @!P0 BRA `(.L_x_19) ;  /* 0x0000000000108947 */ /* 0x001fec0003800000 */
[----:B------:R-:W-:Y:S02]  /*0ec0*/  MOV R21, 0x40b1c71d ;  /* 0x40b1c71d00157802 */ /* 0x000fe40000000f00 */
[----:B------:R-:W-:-:S07]  /*0ed0*/  MOV R6, 0xef0 ;  /* 0x00000ef000067802 */ /* 0x000fce0000000f00 */
[----:B------:R-:W-:Y:S05]  /*0ee0*/  CALL.REL.NOINC `($__internal_1_$__cuda_sm3x_div_rn_noftz_f32_slowpath) ;  /* 0x00000060001c7944 */ /* 0x000fea0003c00000 */
[----:B------:R-:W-:-:S07]  /*0ef0*/  MOV R16, R4 ;  /* 0x0000000400107202 */ /* 0x000fce0000000f00 */
.L_x_19:
[----:B------:R-:W-:Y:S05]  /*0f00*/  BSYNC.RECONVERGENT B3 ;  /* 0x0000000000037941 */ /* 0x000fea0003800200 */
.L_x_18:
[----:B------:R-:W-:Y:S05]  /*0f10*/  BRA `(.L_x_20) ;  /* 0x00000000003c7947 */ /* 0x000fea0003800000 */
.L_x_13:
[----:B------:R-:W-:Y:S02]  /*0f20*/  HFMA2 R11, -RZ, RZ, 1.560546875, -5.71484375 ;  /* 0x3e3ec5b7ff0b7431 */ /* 0x000fe400000001ff */
[----:B------:R-:W-:Y:S01]  /*0f30*/  FADD R4, R7, -0.092808999121189117432 ;  /* 0xbdbe12a507047421 */ /* 0x000fe20000000000 */
[----:B------:R-:W-:Y:S03]  /*0f40*/  BSSY.RECONVERGENT B3, `(.L_x_20) ;  /* 0x000000c000037945 */ /* 0x000fe60003800200 */
[----:B------:R-:W0:Y:S01]  /*0f50*/  FCHK P0, R4, 5.3676548004150390625 ;  /* 0x40abc3d404007902 */ /* 0x000e220000000000 */
[----:B------:R-:W-:-:S04]  /*0f60*/  FFMA R6, R11, -5.3676548004150390625, R6 ;  /* 0xc0abc3d40b067823 */ /* 0x000fc80000000006 */
[----:B------:R-:W-:-:S04]  /*0f70*/  FFMA R11, R6, R11, 0.18630109727382659912 ;  /* 0x3e3ec5b7060b7423 */ /* 0x000fc8000000000b */
[----:B------:R-:W-:-:S04]  /*0f80*/  FFMA R6, R4, R11, RZ ;  /* 0x0000000b04067223 */ /* 0x000fc800000000ff */
[----:B------:R-:W-:-:S04]  /*0f90*/  FFMA R10, R6, -5.3676548004150390625, R4 ;  /* 0xc0abc3d4060a7823 */ /* 0x000fc80000000004 */
[----:B------:R-:W-:Y:S01]  /*0fa0*/  FFMA R16, R11, R10, R6 ;  /* 0x0000000a0b107223 */ /* 0x000fe20000000006 */
[----:B0-----:R-:W-:Y:S06]  /*0fb0*/  @!P0 BRA `(.L_x_21) ;  /* 0x0000000000108947 */ /* 0x001fec0003800000 */
[----:B------:R-:W-:Y:S02]  /*0fc0*/  MOV R21, 0x40abc3d4 ;  /* 0x40abc3d400157802 */ /* 0x000fe40000000f00 */
[----:B------:R-:W-:-:S07]  /*0fd0*/  MOV R6, 0xff0 ;  /* 0x00000ff000067802 */ /* 0x000fce0000000f00 */
[----:B------:R-:W-:Y:S05]  /*0fe0*/  CALL.REL.NOINC `($__internal_1_$__cuda_sm3x_div_rn_noftz_f32_slowpath) ;  /* 0x0000005c00dc7944 */ /* 0x000fea0003c00000 */
[----:B------:R-:W-:-:S07]  /*0ff0*/  MOV R16, R4 ;  /* 0x0000000400107202 */ /* 0x000fce0000000f00 */
.L_x_21:
[----:B------:R-:W-:Y:S05]  /*1000*/  BSYNC.RECONVERGENT B3 ;  /* 0x0000000000037941 */ /* 0x000fea0003800200 */
.L_x_20:
[----:B------:R-:W-:Y:S05]  /*1010*/  BSYNC.RECONVERGENT B2 ;  /* 0x0000000000027941 */ /* 0x000fea0003800200 */
.L_x_12:
[----:B------:R-:W-:Y:S01]  /*1020*/  FSETP.GT.AND P0, PT, R8, 0.149658203125, PT ;  /* 0x3e1940000800780b */ /* 0x000fe20003f04000 */
[----:B------:R-:W-:-:S12]  /*1030*/  BSSY.RECONVERGENT B2, `(.L_x_22) ;  /* 0x0000054000027945 */ /* 0x000fd80003800200 */
[----:B------:R-:W-:Y:S05]  /*1040*/  @!P0 BRA `(.L_x_23) ;  /* 0x0000000400048947 */ /* 0x000fea0003800000 */
[----:B------:R-:W-:Y:S01]  /*1050*/  HFMA2 R4, -RZ, RZ, 2.251953125, 18656 ;  /* 0x4081748eff047431 */ /* 0x000fe200000001ff */
[----:B------:R-:W-:Y:S01]  /*1060*/  MOV R11, 0x3f800000 ;  /* 0x3f800000000b7802 */ /* 0x000fe20000000f00 */
        /* <DEDUP_REMOVED lines=9> */
[----:B------:R-:W-:Y:S02]  /*1100*/  MOV R4, R10 ;  /* 0x0000000a00047202 */ /* 0x000fe40000000f00 */
[----:B------:R-:W-:Y:S02]  /*1110*/  MOV R21, 0x3e7d1f45 ;  /* 0x3e7d1f4500157802 */ /* 0x000fe40000000f00 */
[----:B------:R-:W-:-:S07]  /*1120*/  MOV R6, 0x1140 ;  /* 0x0000114000067802 */ /* 0x000fce0000000f00 */
[----:B------:R-:W-:Y:S05]  /*1130*/  CALL.REL.NOINC `($__internal_1_$__cuda_sm3x_div_rn_noftz_f32_slowpath) ;  /* 0x0000005c00887944 */ /* 0x000fea0003c00000 */
[----:B------:R-:W-:-:S07]  /*1140*/  MOV R17, R4 ;  /* 0x0000000400117202 */ /* 0x000fce0000000f00 */
.L_x_25:
[----:B------:R-:W-:Y:S05]  /*1150*/  BSYNC.RECONVERGENT B3 ;  /* 0x0000000000037941 */ /* 0x000fea0003800200 */
.L_x_24:
        /* <DEDUP_REMOVED lines=32> */
.L_x_27:
[----:B------:R-:W-:Y:S05]  /*1360*/  BSYNC.RECONVERGENT B0 ;  /* 0x0000000000007941 */ /* 0x000fea0003800200 */
.L_x_26:
        /* <DEDUP_REMOVED lines=8> */
[----:B------:R-:W-:Y:S01]  /*13f0*/  HFMA2 R21, -RZ, RZ, 2.345703125, -7.11328125 ;  /* 0x40b1c71dff157431 */ /* 0x000fe200000001ff */
[----:B------:R-:W-:Y:S02]  /*1400*/  MOV R4, R10 ;  /* 0x0000000a00047202 */ /* 0x000fe40000000f00 */
[----:B------:R-:W-:-:S07]  /*1410*/  MOV R6, 0x1430 ;  /* 0x0000143000067802 */ /* 0x000fce0000000f00 */
[----:B------:R-:W-:Y:S05]  /*1420*/  CALL.REL.NOINC `($__internal_1_$__cuda_sm3x_div_rn_noftz_f32_slowpath) ;  /* 0x0000005800cc7944 */ /* 0x000fea0003c00000 */
.L_x_29:
[----:B------:R-:W-:Y:S05]  /*1430*/  BSYNC.RECONVERGENT B3 ;  /* 0x0000000000037941 */ /* 0x000fea0003800200 */
.L_x_28:
[----:B------:R-:W-:Y:S01]  /*1440*/  MOV R17, R4 ;  /* 0x0000000400117202 */ /* 0x000fe20000000f00 */
[----:B------:R-:W-:Y:S06]  /*1450*/  BRA `(.L_x_30) ;  /* 0x0000000000447947 */ /* 0x000fec0003800000 */
.L_x_23:
[----:B------:R-:W-:Y:S01]  /*1460*/  HFMA2 R4, -RZ, RZ, 1.560546875, -5.71484375 ;  /* 0x3e3ec5b7ff047431 */ /* 0x000fe200000001ff */
[----:B------:R-:W-:Y:S01]  /*1470*/  MOV R11, 0x3f800000 ;  /* 0x3f800000000b7802 */ /* 0x000fe20000000f00 */
        /* <DEDUP_REMOVED lines=9> */
[----:B------:R-:W-:Y:S02]  /*1510*/  MOV R4, R10 ;  /* 0x0000000a00047202 */ /* 0x000fe40000000f00 */
[----:B------:R-:W-:Y:S02]  /*1520*/  MOV R21, 0x40abc3d4 ;  /* 0x40abc3d400157802 */ /* 0x000fe40000000f00 */
[----:B------:R-:W-:-:S07]  /*1530*/  MOV R6, 0x1550 ;  /* 0x0000155000067802 */ /* 0x000fce0000000f00 */
[----:B------:R-:W-:Y:S05]  /*1540*/  CALL.REL.NOINC `($__internal_1_$__cuda_sm3x_div_rn_noftz_f32_slowpath) ;  /* 0x0000005800847944 */ /* 0x000fea0003c00000 */
.L_x_32:
[----:B------:R-:W-:Y:S05]  /*1550*/  BSYNC.RECONVERGENT B3 ;  /* 0x0000000000037941 */ /* 0x000fea0003800200 */
.L_x_31:
[----:B------:R-:W-:-:S07]  /*1560*/  MOV R17, R4 ;  /* 0x0000000400117202 */ /* 0x000fce0000000f00 */
.L_x_30:
[----:B------:R-:W-:Y:S05]  /*1570*/  BSYNC.RECONVERGENT B2 ;  /* 0x0000000000027941 */ /* 0x000fea0003800200 */
.L_x_22:
        /* <DEDUP_REMOVED lines=18> */
.L_x_36:
[----:B------:R-:W-:Y:S05]  /*16a0*/  BSYNC.RECONVERGENT B3 ;  /* 0x0000000000037941 */ /* 0x000fea0003800200 */
.L_x_35:
[-C--:B------:R-:W-:Y:S01]  /*16b0*/  FMUL R11, R12, R4.reuse ;  /* 0x000000040c0b7220 */ /* 0x080fe20000400000 */
[----:B------:R-:W-:Y:S01]  /*16c0*/  HFMA2 R19, -RZ, RZ, 0.64013671875, -15.109375 ;  /* 0x391fcb8eff137431 */ /* 0x000fe200000001ff */
[----:B------:R-:W-:Y:S01]  /*16d0*/  FSETP.NEU.AND P2, PT, R4, RZ, PT ;  /* 0x000000ff0400720b */ /* 0x000fe20003f4d000 */
[----:B------:R-:W-:Y:S01]  /*16e0*/  BSSY.RECONVERGENT B0, `(.L_x_37) ;  /* 0x000001e000007945 */ /* 0x000fe20003800200 */
[----:B------:R-:W0:Y:S01]  /*16f0*/  FRND R6, R11 ;  /* 0x0000000b00067307 */ /* 0x000e220000201000 */
[----:B------:R-:W-:Y:S01]  /*1700*/  FFMA R12, R12, R4, -R11 ;  /* 0x000000040c0c7223 */ /* 0x000fe2000000080b */
[----:B------:R-:W-:-:S03]  /*1710*/  FSETP.GEU.AND P1, PT, R11, RZ, PT ;  /* 0x000000ff0b00720b */ /* 0x000fc60003f2e000 */
[----:B------:R-:W-:-:S03]  /*1720*/  FFMA R12, R13, R4, R12 ;  /* 0x000000040d0c7223 */ /* 0x000fc6000000000c */
[----:B------:R-:W1:Y:S01]  /*1730*/  F2I.NTZ R10, R11 ;  /* 0x0000000b000a7305 */ /* 0x000e620000203100 */
[----:B0-----:R-:W-:Y:S01]  /*1740*/  FADD R13, R11, -R6 ;  /* 0x800000060b0d7221 */ /* 0x001fe20000000000 */
[----:B------:R-:W-:-:S03]  /*1750*/  FSETP.GT.AND P0, PT, R6, RZ, PT ;  /* 0x000000ff0600720b */ /* 0x000fc60003f04000 */
[----:B------:R-:W-:-:S04]  /*1760*/  FADD R12, R12, R13 ;  /* 0x0000000d0c0c7221 */ /* 0x000fc80000000000 */
[C---:B------:R-:W-:Y:S01]  /*1770*/  FFMA R13, R12.reuse, R19, 0.0013391353422775864601 ;  /* 0x3aaf85ed0c0d7423 */ /* 0x040fe20000000013 */
[----:B------:R-:W-:Y:S02]  /*1780*/  SEL R19, RZ, 0x83000000, P0 ;  /* 0x83000000ff137807 */ /* 0x000fe40000000000 */
[----:B------:R-:W-:Y:S01]  /*1790*/  FSETP.GT.AND P0, PT, |R11|, 152, PT ;  /* 0x431800000b00780b */ /* 0x000fe20003f04200 */
[----:B------:R-:W-:Y:S01]  /*17a0*/  FFMA R13, R12, R13, 0.0096188392490148544312 ;  /* 0x3c1d98560c0d7423 */ /* 0x000fe2000000000d */
[----:B------:R-:W-:Y:S02]  /*17b0*/  IADD3 R6, PT, PT, R19, 0x7f000000, RZ ;  /* 0x7f00000013067810 */ /* 0x000fe40007ffe0ff */
[----:B-1----:R-:W-:Y:S01]  /*17c0*/  LEA R19, R10, -R19, 0x17 ;  /* 0x800000130a137211 */ /* 0x002fe200078eb8ff */
[----:B------:R-:W-:Y:S01]  /*17d0*/  FFMA R13, R12, R13, 0.055503588169813156128 ;  /* 0x3d6357bb0c0d7423 */ /* 0x000fe2000000000d */
[----:B------:R-:W-:-:S03]  /*17e0*/  MOV R10, 0x3f800000 ;  /* 0x3f800000000a7802 */ /* 0x000fc60000000f00 */
[----:B------:R-:W-:-:S04]  /*17f0*/  FFMA R13, R12, R13, 0.24022644758224487305 ;  /* 0x3e75fdec0c0d7423 */ /* 0x000fc8000000000d */
[----:B------:R-:W-:-:S04]  /*1800*/  FFMA R13, R12, R13, 0.69314718246459960938 ;  /* 0x3f3172180c0d7423 */ /* 0x000fc8000000000d */
[----:B------:R-:W-:-:S04]  /*1810*/  FFMA R13, R12, R13, 1 ;  /* 0x3f8000000c0d7423 */ /* 0x000fc8000000000d */
[----:B------:R-:W-:Y:S01]  /*1820*/  FMUL R6, R13, R6 ;  /* 0x000000060d067220 */ /* 0x000fe20000400000 */
[----:B------:R-:W-:-:S03]  /*1830*/  HFMA2 R13, -RZ, RZ, 1.5546875, 47.34375 ;  /* 0x3e3851ebff0d7431 */ /* 0x000fc600000001ff */
[----:B------:R-:W-:Y:S01]  /*1840*/  FMUL R19, R6, R19 ;  /* 0x0000001306137220 */ /* 0x000fe20000400000 */
[----:B------:R-:W-:Y:S02]  /*1850*/  MOV R6, 0x3f800000 ;  /* 0x3f80000000067802 */ /* 0x000fe40000000f00 */
[----:B------:R-:W-:Y:S01]  /*1860*/  @P0 FSEL R19, RZ, +INF , !P1 ;  /* 0x7f800000ff130808 */ /* 0x000fe20004800000 */
[----:B------:R-:W-:Y:S01]  /*1870*/  FFMA R12, R13, -5.5555558204650878906, R10 ;  /* 0xc0b1c71d0d0c7823 */ /* 0x000fe2000000000a */
[----:B------:R-:W-:Y:S06]  /*1880*/  @!P2 BRA `(.L_x_38) ;  /* 0x00000000000ca947 */ /* 0x000fec0003800000 */
[----:B------:R-:W-:Y:S02]  /*1890*/  FSETP.NAN.AND P0, PT, |R4|, |R4|, PT ;  /* 0x400000040400720b */ /* 0x000fe40003f08200 */
[----:B------:R-:W-:-:S11]  /*18a0*/  MOV R6, R19 ;  /* 0x0000001300067202 */ /* 0x000fd60000000f00 */
[----:B------:R-:W-:-:S07]  /*18b0*/  @P0 FADD R6, R4, 10 ;  /* 0x4120000004060421 */ /* 0x000fce0000000000 */
.L_x_38:
[----:B------:R-:W-:Y:S05]  /*18c0*/  BSYNC.RECONVERGENT B0 ;  /* 0x0000000000007941 */ /* 0x000fea0003800200 */
.L_x_37:
        /* <DEDUP_REMOVED lines=12> */
.L_x_40:
[----:B------:R-:W-:Y:S05]  /*1990*/  BSYNC.RECONVERGENT B3 ;  /* 0x0000000000037941 */ /* 0x000fea0003800200 */
.L_x_39:
[----:B------:R-:W-:Y:S05]  /*19a0*/  BRA `(.L_x_41) ;  /* 0x0000000000407947 */ /* 0x000fea0003800000 */
.L_x_34:
[----:B------:R-:W-:Y:S01]  /*19b0*/  HFMA2 R11, -RZ, RZ, 1.875, 0 ;  /* 0x3f800000ff0b7431 */ /* 0x000fe200000001ff */
        /* <DEDUP_REMOVED lines=14> */
.L_x_42:
[----:B------:R-:W-:Y:S05]  /*1aa0*/  BSYNC.RECONVERGENT B3 ;  /* 0x0000000000037941 */ /* 0x000fea0003800200 */
.L_x_41:
[----:B------:R-:W-:Y:S05]  /*1ab0*/  BSYNC.RECONVERGENT B2 ;  /* 0x0000000000027941 */ /* 0x000fea0003800200 */
.L_x_33:
[----:B------:R-:W0:Y:S01]  /*1ac0*/  LDCU UR6, c[0x0][0x3b8] ;  /* 0x00007700ff0677ac */ /* 0x000e220008000800 */
[C---:B------:R-:W-:Y:S01]  /*1ad0*/  FMUL R6, R16.reuse, -0.070573002099990844727 ;  /* 0xbd90889410067820 */ /* 0x040fe20000400000 */
[C---:B------:R-:W-:Y:S01]  /*1ae0*/  FMUL R11, R17.reuse, -0.53728699684143066406 ;  /* 0xbf098ba4110b7820 */ /* 0x040fe20000400000 */
[C---:B------:R-:W-:Y:S02]  /*1af0*/  FMUL R13, R17.reuse, -0.22695399820804595947 ;  /* 0xbe6866a1110d7820 */ /* 0x040fe40000400000 */
[----:B------:R-:W-:Y:S01]  /*1b00*/  FFMA R17, R17, 1.3346129655838012695, R6 ;  /* 0x3faad49911117823 */ /* 0x000fe20000000006 */
[C---:B------:R-:W-:Y:S01]  /*1b10*/  FFMA R11, R16.reuse, 1.6175229549407958984, R11 ;  /* 0x3fcf0afe100b7823 */ /* 0x040fe2000000000b */
[----:B------:R-:W-:Y:S02]  /*1b20*/  FFMA R13, R16, -0.021102000027894973755, R13 ;  /* 0xbcacde1a100d7823 */ /* 0x000fe4000000000d */
[C---:B------:R-:W-:Y:S01]  /*1b30*/  FFMA R17, R4.reuse, -0.2640399932861328125, R17 ;  /* 0xbe87304004117823 */ /* 0x040fe20000000011 */
[C---:B------:R-:W-:Y:S01]  /*1b40*/  FFMA R11, R4.reuse, -0.080237001180648803711, R11 ;  /* 0xbda4534c040b7823 */ /* 0x040fe2000000000b */
[----:B------:R-:W-:Y:S01]  /*1b50*/  FFMA R13, R4, 1.2480560541152954102, R13 ;  /* 0x3f9fc04d040d7823 */ /* 0x000fe2000000000d */
[----:B0-----:R-:W-:-:S09]  /*1b60*/  UISETP.NE.AND UP0, UPT, UR6, URZ, UPT ;  /* 0x000000ff0600728c */ /* 0x001fd2000bf05270 */
[----:B------:R-:W-:Y:S05]  /*1b70*/  BRA.U !UP0, `(.L_x_43) ;  /* 0x0000000108d87547 */ /* 0x000fea000b800000 */
[----:B------:R-:W-:-:S09]  /*1b80*/  UISETP.NE.AND UP0, UPT, UR6, 0x1, UPT ;  /* 0x000000010600788c */ /* 0x000fd2000bf05270 */
[----:B------:R-:W-:Y:S05]  /*1b90*/  BRA.U UP0, `(.L_x_44) ;  /* 0x0000000100c47547 */ /* 0x000fea000b800000 */
[----:B------:R-:W-:Y:S01]  /*1ba0*/  HFMA2 R4, -RZ, RZ, 1.875, 0 ;  /* 0x3f800000ff047431 */ /* 0x000fe200000001ff */
[----:B------:R-:W-:Y:S01]  /*1bb0*/  MOV R7, 0x3f8165c2 ;  /* 0x3f8165c200077802 */ /* 0x000fe20000000f00 */
[----:B------:R-:W0:Y:S01]  /*1bc0*/  FCHK P0, R0, 0.98919999599456787109 ;  /* 0x3f7d3c3600007902 */ /* 0x000e220000000000 */
[----:B------:R-:W-:Y:S03]  /*1bd0*/  BSSY.RECONVERGENT B2, `(.L_x_45) ;  /* 0x000000b000027945 */ /* 0x000fe60003800200 */
[----:B------:R-:W-:-:S04]  /*1be0*/  FFMA R4, R7, -0.98919999599456787109, R4 ;  /* 0xbf7d3c3607047823 */ /* 0x000fc80000000004 */
[----:B------:R-:W-:-:S04]  /*1bf0*/  FFMA R7, R4, R7, 1.0109179019927978516 ;  /* 0x3f8165c204077423 */ /* 0x000fc80000000007 */
[----:B------:R-:W-:-:S04]  /*1c00*/  FFMA R4, R0, R7, RZ ;  /* 0x0000000700047223 */ /* 0x000fc800000000ff */
[----:B------:R-:W-:-:S04]  /*1c10*/  FFMA R6, R4, -0.98919999599456787109, R0 ;  /* 0xbf7d3c3604067823 */ /* 0x000fc80000000000 */
[----:B------:R-:W-:Y:S01]  /*1c20*/  FFMA R4, R7, R6, R4 ;  /* 0x0000000607047223 */ /* 0x000fe20000000004 */
[----:B0-----:R-:W-:Y:S06]  /*1c30*/  @!P0 BRA `(.L_x_46) ;  /* 0x0000000000108947 */ /* 0x001fec0003800000 */
[----:B------:R-:W-:Y:S02]  /*1c40*/  MOV R4, R0 ;  /* 0x0000000000047202 */ /* 0x000fe40000000f00 */
[----:B------:R-:W-:Y:S02]  /*1c50*/  MOV R21, 0x3f7d3c36 ;  /* 0x3f7d3c3600157802 */ /* 0x000fe40000000f00 */
[----:B------:R-:W-:-:S07]  /*1c60*/  MOV R6, 0x1c80 ;  /* 0x00001c8000067802 */ /* 0x000fce0000000f00 */
[----:B------:R-:W-:Y:S05]  /*1c70*/  CALL.REL.NOINC `($__internal_1_$__cuda_sm3x_div_rn_noftz_f32_slowpath) ;  /* 0x0000005000b87944 */ /* 0x000fea0003c00000 */
.L_x_46:
[----:B------:R-:W-:Y:S05]  /*1c80*/  BSYNC.RECONVERGENT B2 ;  /* 0x0000000000027941 */ /* 0x000fea0003800200 */
.L_x_45:
[----:B------:R-:W-:Y:S01]  /*1c90*/  HFMA2 R0, -RZ, RZ, 1.8720703125, 1.052734375 ;  /* 0x3f7d3c36ff007431 */ /* 0x000fe200000001ff */
[----:B------:R-:W-:Y:S01]  /*1ca0*/  MOV R9, 0x3f8165c2 ;  /* 0x3f8165c200097802 */ /* 0x000fe20000000f00 */
[----:B------:R-:W0:Y:S01]  /*1cb0*/  FCHK P0, R2, 0.98919999599456787109 ;  /* 0x3f7d3c3602007902 */ /* 0x000e220000000000 */
[----:B------:R-:W-:Y:S01]  /*1cc0*/  BSSY.RECONVERGENT B2, `(.L_x_47) ;  /* 0x000000c000027945 */ /* 0x000fe20003800200 */
[----:B------:R-:W-:Y:S02]  /*1cd0*/  MOV R7, R4 ;  /* 0x0000000400077202 */ /* 0x000fe40000000f00 */
[----:B------:R-:W-:-:S04]  /*1ce0*/  FFMA R0, R9, -R0, 1 ;  /* 0x3f80000009007423 */ /* 0x000fc80000000800 */
        /* <DEDUP_REMOVED lines=9> */
.L_x_48:
[----:B------:R-:W-:Y:S05]  /*1d80*/  BSYNC.RECONVERGENT B2 ;  /* 0x0000000000027941 */ /* 0x000fea0003800200 */
.L_x_47:
[----:B------:R-:W-:Y:S01]  /*1d90*/  HFMA2 R0, -RZ, RZ, 1.8759765625, 1474 ;  /* 0x3f8165c2ff007431 */ /* 0x000fe200000001ff */
        /* <DEDUP_REMOVED lines=14> */
[----:B------:R-:W-:-:S07]  /*1e80*/  MOV R9, R4 ;  /* 0x0000000400097202 */ /* 0x000fce0000000f00 */
.L_x_50:
[----:B------:R-:W-:Y:S05]  /*1e90*/  BSYNC.RECONVERGENT B2 ;  /* 0x0000000000027941 */ /* 0x000fea0003800200 */
.L_x_49:
[----:B------:R-:W-:Y:S05]  /*1ea0*/  BRA `(.L_x_43) ;  /* 0x00000000000c7947 */ /* 0x000fea0003800000 */
.L_x_44:
[----:B------:R-:W-:Y:S02]  /*1eb0*/  MOV R8, R17 ;  /* 0x0000001100087202 */ /* 0x000fe40000000f00 */
[----:B------:R-:W-:Y:S02]  /*1ec0*/  MOV R7, R11 ;  /* 0x0000000b00077202 */ /* 0x000fe40000000f00 */
[----:B------:R-:W-:-:S07]  /*1ed0*/  MOV R9, R13 ;  /* 0x0000000d00097202 */ /* 0x000fce0000000f00 */
.L_x_43:
[----:B------:R-:W0:Y:S01]  /*1ee0*/  LDC R2, c[0x0][0x3a8] ;  /* 0x0000ea00ff027b82 */ /* 0x000e220000000800 */
[----:B------:R-:W-:Y:S01]  /*1ef0*/  HFMA2 R3, -RZ, RZ, 1.44921875, -19.203125 ;  /* 0x3dcccccdff037431 */ /* 0x000fe200000001ff */
[----:B------:R-:W-:-:S05]  /*1f00*/  MOV R0, 0x3f800000 ;  /* 0x3f80000000007802 */ /* 0x000fca0000000f00 */
[----:B------:R-:W-:-:S04]  /*1f10*/  FFMA R0, -R3, 10, R0 ;  /* 0x4120000003007823 */ /* 0x000fc80000000100 */
[----:B------:R-:W-:Y:S01]  /*1f20*/  FFMA R0, R0, -R3, -0.10000000149011611938 ;  /* 0xbdcccccd00007423 */ /* 0x000fe20000000803 */
[----:B0-----:R-:W0:Y:S03]  /*1f30*/  FCHK P0, R2, -10 ;  /* 0xc120000002007902 */ /* 0x001e260000000000 */
[----:B------:R-:W-:-:S04]  /*1f40*/  FFMA R3, R0, R2, RZ ;  /* 0x0000000200037223 */ /* 0x000fc800000000ff */
[----:B------:R-:W-:-:S04]  /*1f50*/  FFMA R4, R3, 10, R2 ;  /* 0x4120000003047823 */ /* 0x000fc80000000002 */
[----:B------:R-:W-:Y:S01]  /*1f60*/  FFMA R4, R0, R4, R3 ;  /* 0x0000000400047223 */ /* 0x000fe20000000003 */
[----:B0-----:R-:W-:Y:S06]  /*1f70*/  @!P0 BRA `(.L_x_51) ;  /* 0x0000000000148947 */ /* 0x001fec0003800000 */
[----:B------:R-:W0:Y:S01]  /*1f80*/  LDCU UR6, c[0x0][0x3a8] ;  /* 0x00007500ff0677ac */ /* 0x000e220008000800 */
[----:B------:R-:W-:Y:S02]  /*1f90*/  MOV R21, 0xc1200000 ;  /* 0xc120000000157802 */ /* 0x000fe40000000f00 */
[----:B------:R-:W-:Y:S02]  /*1fa0*/  MOV R6, 0x1fd0 ;  /* 0x00001fd000067802 */ /* 0x000fe40000000f00 */
[----:B0-----:R-:W-:-:S07]  /*1fb0*/  MOV R4, UR6 ;  /* 0x0000000600047c02 */ /* 0x001fce0008000f00 */
[----:B------:R-:W-:Y:S05]  /*1fc0*/  CALL.REL.NOINC `($__internal_1_$__cuda_sm3x_div_rn_noftz_f32_slowpath) ;  /* 0x0000004c00e47944 */ /* 0x000fea0003c00000 */
.L_x_51:
[----:B------:R-:W0:Y:S01]  /*1fd0*/  LDC R6, c[0x0][0x398] ;  /* 0x0000e600ff067b82 */ /* 0x000e220000000800 */
[----:B------:R-:W-:Y:S02]  /*1fe0*/  FMNMX.NAN R3, R7, 1, !PT ;  /* 0x3f80000007037809 */ /* 0x000fe40007820000 */
[----:B------:R-:W-:Y:S02]  /*1ff0*/  FMNMX.NAN R2, R8, 1, !PT ;  /* 0x3f80000008027809 */ /* 0x000fe40007820000 */
[----:B------:R-:W-:Y:S01]  /*2000*/  MOV R0, 0x3f800000 ;  /* 0x3f80000000007802 */ /* 0x000fe20000000f00 */
[----:B------:R-:W-:Y:S01]  /*2010*/  FADD R3, R3, -1 ;  /* 0xbf80000003037421 */ /* 0x000fe20000000000 */
[----:B0-----:R-:W-:-:S13]  /*2020*/  FSETP.NEU.AND P0, PT, R6, RZ, PT ;  /* 0x000000ff0600720b */ /* 0x001fda0003f0d000 */
[----:B------:R-:W-:Y:S05]  /*2030*/  @!P0 BRA `(.L_x_52) ;  /* 0x0000000000808947 */ /* 0x000fea0003800000 */
[----:B------:R-:W-:Y:S01]  /*2040*/  FFMA R0, RZ, 1.4426950216293334961, RZ ;  /* 0x3fb8aa3bff007823 */ /* 0x000fe200000000ff */
[----:B------:R-:W-:-:S03]  /*2050*/  FSETP.NAN.AND P2, PT, |R6|, |R6|, PT ;  /* 0x400000060600720b */ /* 0x000fc60003f48200 */
[----:B------:R-:W-:-:S04]  /*2060*/  FADD R0, RZ, R0 ;  /* 0x00000000ff007221 */ /* 0x000fc80000000000 */
[----:B------:R-:W-:-:S04]  /*2070*/  FFMA R0, RZ, RZ, R0 ;  /* 0x000000ffff007223 */ /* 0x000fc80000000000 */
[----:B------:R-:W-:-:S04]  /*2080*/  FFMA R0, RZ, RZ, R0 ;  /* 0x000000ffff007223 */ /* 0x000fc80000000000 */
[----:B------:R-:W-:-:S04]  /*2090*/  FADD R11, R0, 1 ;  /* 0x3f800000000b7421 */ /* 0x000fc80000000000 */
[C---:B------:R-:W-:Y:S01]  /*20a0*/  FMUL R10, R11.reuse, R6 ;  /* 0x000000060b0a7220 */ /* 0x040fe20000400000 */
[----:B------:R-:W-:-:S03]  /*20b0*/  FADD R17, R11, -1 ;  /* 0xbf8000000b117421 */ /* 0x000fc60000000000 */
[----:B------:R-:W0:Y:S01]  /*20c0*/  FRND R13, R10 ;  /* 0x0000000a000d7307 */ /* 0x000e220000201000 */
[----:B------:R-:W-:Y:S01]  /*20d0*/  FADD R0, R0, -R17 ;  /* 0x8000001100007221 */ /* 0x000fe20000000000 */
[-C--:B------:R-:W-:Y:S01]  /*20e0*/  FFMA R11, R11, R6.reuse, -R10 ;  /* 0x000000060b0b7223 */ /* 0x080fe2000000080a */
[----:B------:R-:W-:Y:S01]  /*20f0*/  HFMA2 R17, -RZ, RZ, 0.64013671875, -15.109375 ;  /* 0x391fcb8eff117431 */ /* 0x000fe200000001ff */
[----:B------:R-:W-:Y:S02]  /*2100*/  FSETP.GT.AND P1, PT, |R10|, 152, PT ;  /* 0x431800000a00780b */ /* 0x000fe40003f24200 */
[----:B------:R-:W-:Y:S02]  /*2110*/  FFMA R11, R0, R6, R11 ;  /* 0x00000006000b7223 */ /* 0x000fe4000000000b */
[----:B------:R-:W1:Y:S01]  /*2120*/  F2I.NTZ R12, R10 ;  /* 0x0000000a000c7305 */ /* 0x000e620000203100 */
[----:B0-----:R-:W-:Y:S01]  /*2130*/  FADD R0, R10, -R13 ;  /* 0x8000000d0a007221 */ /* 0x001fe20000000000 */
[----:B------:R-:W-:-:S03]  /*2140*/  FSETP.GT.AND P0, PT, R13, RZ, PT ;  /* 0x000000ff0d00720b */ /* 0x000fc60003f04000 */
[----:B------:R-:W-:-:S04]  /*2150*/  FADD R0, R0, R11 ;  /* 0x0000000b00007221 */ /* 0x000fc80000000000 */
[----:B------:R-:W-:-:S04]  /*2160*/  FFMA R11, R0, R17, 0.0013391353422775864601 ;  /* 0x3aaf85ed000b7423 */ /* 0x000fc80000000011 */
[----:B------:R-:W-:-:S04]  /*2170*/  FFMA R11, R0, R11, 0.0096188392490148544312 ;  /* 0x3c1d9856000b7423 */ /* 0x000fc8000000000b */
[----:B------:R-:W-:-:S04]  /*2180*/  FFMA R11, R0, R11, 0.055503588169813156128 ;  /* 0x3d6357bb000b7423 */ /* 0x000fc8000000000b */
[----:B------:R-:W-:Y:S01]  /*2190*/  FFMA R13, R0, R11, 0.24022644758224487305 ;  /* 0x3e75fdec000d7423 */ /* 0x000fe2000000000b */
[----:B------:R-:W-:Y:S02]  /*21a0*/  SEL R11, RZ, 0x83000000, P0 ;  /* 0x83000000ff0b7807 */ /* 0x000fe40000000000 */
[----:B------:R-:W-:Y:S01]  /*21b0*/  FSETP.GEU.AND P0, PT, R10, RZ, PT ;  /* 0x000000ff0a00720b */ /* 0x000fe20003f0e000 */
[----:B------:R-:W-:Y:S01]  /*21c0*/  FFMA R17, R0, R13, 0.69314718246459960938 ;  /* 0x3f31721800117423 */ /* 0x000fe2000000000d */
[----:B------:R-:W-:Y:S02]  /*21d0*/  IADD3 R13, PT, PT, R11, 0x7f000000, RZ ;  /* 0x7f0000000b0d7810 */ /* 0x000fe40007ffe0ff */
[----:B-1----:R-:W-:Y:S01]  /*21e0*/  LEA R12, R12, -R11, 0x17 ;  /* 0x8000000b0c0c7211 */ /* 0x002fe200078eb8ff */
[----:B------:R-:W-:Y:S01]  /*21f0*/  FFMA R16, R0, R17, 1 ;  /* 0x3f80000000107423 */ /* 0x000fe20000000011 */
[----:B------:R-:W-:-:S03]  /*2200*/  FSEL R0, RZ, +INF , !P0 ;  /* 0x7f800000ff007808 */ /* 0x000fc60004000000 */
[----:B------:R-:W-:-:S04]  /*2210*/  FMUL R13, R13, R16 ;  /* 0x000000100d0d7220 */ /* 0x000fc80000400000 */
[----:B------:R-:W-:Y:S01]  /*2220*/  @!P1 FMUL R0, R12, R13 ;  /* 0x0000000d0c009220 */ /* 0x000fe20000400000 */
[----:B------:R-:W-:-:S07]  /*2230*/  @P2 FADD R0, R6, 2 ;  /* 0x4000000006002421 */ /* 0x000fce0000000000 */
.L_x_52:
[-C--:B------:R-:W-:Y:S01]  /*2240*/  FMUL R13, R3, R0.reuse ;  /* 0x00000000030d7220 */ /* 0x080fe20000400000 */
[----:B------:R-:W-:Y:S01]  /*2250*/  FMNMX.NAN R6, R9, 1, !PT ;  /* 0x3f80000009067809 */ /* 0x000fe20007820000 */
[----:B------:R-:W-:Y:S01]  /*2260*/  FADD R3, R2, -1 ;  /* 0xbf80000002037421 */ /* 0x000fe20000000000 */
[----:B------:R-:W-:Y:S02]  /*2270*/  BSSY.RECONVERGENT B0, `(.L_x_53) ;  /* 0x0000065000007945 */ /* 0x000fe40003800200 */
[----:B------:R-:W-:Y:S01]  /*2280*/  FSETP.GTU.AND P0, PT, R13, 1, PT ;  /* 0x3f8000000d00780b */ /* 0x000fe20003f0c000 */
[----:B------:R-:W-:Y:S01]  /*2290*/  FADD R11, R6, -1 ;  /* 0xbf800000060b7421 */ /* 0x000fe20000000000 */
[----:B------:R-:W-:-:S03]  /*22a0*/  FMUL R2, R3, R0 ;  /* 0x0000000003027220 */ /* 0x000fc60000400000 */
[----:B------:R-:W-:Y:S01]  /*22b0*/  FMUL R3, R11, R0 ;  /* 0x000000000b037220 */ /* 0x000fe20000400000 */
[----:B------:R-:W-:-:S07]  /*22c0*/  FADD R0, R4, 1 ;  /* 0x3f80000004007421 */ /* 0x000fce0000000000 */
[----:B------:R-:W-:Y:S05]  /*22d0*/  @P0 BRA `(.L_x_54) ;  /* 0x0000000400780947 */ /* 0x000fea0003800000 */
[----:B------:R-:W-:Y:S01]  /*22e0*/  FADD R4, -R13, 1 ;  /* 0x3f8000000d047421 */ /* 0x000fe20000000100 */
[----:B------:R-:W-:Y:S01]  /*22f0*/  MOV R19, 0x3a2c32e4 ;  /* 0x3a2c32e400137802 */ /* 0x000fe20000000f00 */
[----:B------:R-:W-:Y:S02]  /*2300*/  BSSY.RECONVERGENT B1, `(.L_x_55) ;  /* 0x000005a000017945 */ /* 0x000fe40003800200 */
[C---:B------:R-:W-:Y:S01]  /*2310*/  FMUL R11, |R4|.reuse, 16777216 ;  /* 0x4b800000040b7820 */ /* 0x040fe20000400200 */
[----:B------:R-:W-:-:S04]  /*2320*/  FSETP.GEU.AND P0, PT, |R4|, 1.175494350822287508e-38, PT ;  /* 0x008000000400780b */ /* 0x000fc80003f0e200 */
[----:B------:R-:W-:Y:S02]  /*2330*/  FSEL R11, R11, |R4|, !P0 ;  /* 0x400000040b0b7208 */ /* 0x000fe40004000000 */
[----:B------:R-:W-:Y:S02]  /*2340*/  FSEL R10, RZ, -24, P0 ;  /* 0xc1c00000ff0a7808 */ /* 0x000fe40000000000 */
[----:B------:R-:W-:-:S04]  /*2350*/  IADD3 R6, PT, PT, R11, -0x3f3504f3, RZ ;  /* 0xc0cafb0d0b067810 */ /* 0x000fc80007ffe0ff */
[----:B------:R-:W-:-:S04]  /*2360*/  LOP3.LUT R12, R6, 0xff800000, RZ, 0xc0, !PT ;  /* 0xff800000060c7812 */ /* 0x000fc800078ec0ff */
[----:B------:R-:W-:-:S05]  /*2370*/  IADD3 R11, PT, PT, R11, -R12, RZ ;  /* 0x8000000c0b0b7210 */ /* 0x000fca0007ffe0ff */
[C---:B------:R-:W-:Y:S01]  /*2380*/  FADD R16, R11.reuse, 1 ;  /* 0x3f8000000b107421 */ /* 0x040fe20000000000 */
[----:B------:R-:W-:-:S04]  /*2390*/  FADD R13, R11, -1 ;  /* 0xbf8000000b0d7421 */ /* 0x000fc80000000000 */
[----:B------:R-:W-:Y:S01]  /*23a0*/  FADD R11, R13, R13 ;  /* 0x0000000d0d0b7221 */ /* 0x000fe20000000000 */
[----:B------:R-:W0:Y:S03]  /*23b0*/  MUFU.RCP R16, R16 ;  /* 0x0000001000107308 */ /* 0x000e260000001000 */
[----:B0-----:R-:W-:Y:S01]  /*23c0*/  FMUL R6, R16, R11 ;  /* 0x0000000b10067220 */ /* 0x001fe20000400000 */
[----:B------:R-:W-:-:S03]  /*23d0*/  I2FP.F32.S32 R11, R12 ;  /* 0x0000000c000b7245 */ /* 0x000fc60000201400 */
[----:B------:R-:W-:Y:S01]  /*23e0*/  FADD R17, R13, -R6 ;  /* 0x800000060d117221 */ /* 0x000fe20000000000 */
[-C--:B------:R-:W-:Y:S01]  /*23f0*/  FMUL R12, R6, R6.reuse ;  /* 0x00000006060c7220 */ /* 0x080fe20000400000 */
[----:B------:R-:W-:Y:S02]  /*2400*/  FFMA R11, R11, 1.1920928955078125e-07, R10 ;  /* 0x340000000b0b7823 */ /* 0x000fe4000000000a */
[----:B------:R-:W-:Y:S01]  /*2410*/  FADD R18, R17, R17 ;  /* 0x0000001111127221 */ /* 0x000fe20000000000 */
[----:B------:R-:W-:Y:S01]  /*2420*/  FFMA R17, R12, R19, 0.0032181653659790754318 ;  /* 0x3b52e7db0c117423 */ /* 0x000fe20000000013 */
[----:B------:R-:W-:Y:S02]  /*2430*/  FFMA R10, R6, 1.4426950216293334961, R11 ;  /* 0x3fb8aa3b060a7823 */ /* 0x000fe4000000000b */
[----:B------:R-:W-:Y:S01]  /*2440*/  FFMA R13, R13, -R6, R18 ;  /* 0x800000060d0d7223 */ /* 0x000fe20000000012 */
[----:B------:R-:W-:Y:S01]  /*2450*/  FFMA R17, R12, R17, 0.018033718690276145935 ;  /* 0x3c93bb730c117423 */ /* 0x000fe20000000011 */
[----:B------:R-:W-:-:S02]  /*2460*/  FADD R19, R11, -R10 ;  /* 0x8000000a0b137221 */ /* 0x000fc40000000000 */
[----:B------:R-:W-:Y:S01]  /*2470*/  FMUL R13, R16, R13 ;  /* 0x0000000d100d7220 */ /* 0x000fe20000400000 */
[----:B------:R-:W0:Y:S01]  /*2480*/  LDC R11, c[0x0][0x39c] ;  /* 0x0000e700ff0b7b82 */ /* 0x000e220000000800 */
[----:B------:R-:W-:Y:S01]  /*2490*/  FFMA R16, R6, 1.4426950216293334961, R19 ;  /* 0x3fb8aa3b06107823 */ /* 0x000fe20000000013 */
[----:B------:R-:W-:-:S03]  /*24a0*/  FFMA R17, R12, R17, 0.12022458761930465698 ;  /* 0x3df6384f0c117423 */ /* 0x000fc60000000011 */
[----:B------:R-:W-:Y:S01]  /*24b0*/  FFMA R19, R13, 1.4426950216293334961, R16 ;  /* 0x3fb8aa3b0d137823 */ /* 0x000fe20000000010 */
[----:B------:R-:W-:-:S03]  /*24c0*/  FMUL R17, R12, R17 ;  /* 0x000000110c117220 */ /* 0x000fc60000400000 */
[----:B------:R-:W-:Y:S01]  /*24d0*/  FFMA R12, R6, 1.9251366722983220825e-08, R19 ;  /* 0x32a55e34060c7823 */ /* 0x000fe20000000013 */
[----:B------:R-:W-:-:S04]  /*24e0*/  FMUL R16, R17, 3 ;  /* 0x4040000011107820 */ /* 0x000fc80000400000 */
[----:B------:R-:W-:-:S04]  /*24f0*/  FFMA R12, R13, R16, R12 ;  /* 0x000000100d0c7223 */ /* 0x000fc8000000000c */
[----:B------:R-:W-:-:S04]  /*2500*/  FFMA R17, R6, R17, R12 ;  /* 0x0000001106117223 */ /* 0x000fc8000000000c */
[----:B------:R-:W-:-:S04]  /*2510*/  FADD R13, R10, R17 ;  /* 0x000000110a0d7221 */ /* 0x000fc80000000000 */
[----:B0-----:R-:W-:Y:S01]  /*2520*/  FMUL R6, R13, R11 ;  /* 0x0000000b0d067220 */ /* 0x001fe20000400000 */
[----:B------:R-:W-:-:S03]  /*2530*/  FADD R10, -R10, R13 ;  /* 0x0000000d0a0a7221 */ /* 0x000fc60000000100 */
[----:B------:R-:W0:Y:S01]  /*2540*/  FRND R19, R6 ;  /* 0x0000000600137307 */ /* 0x000e220000201000 */
[----:B------:R-:W-:Y:S01]  /*2550*/  FADD R10, R17, -R10 ;  /* 0x8000000a110a7221 */ /* 0x000fe20000000000 */
[-C--:B------:R-:W-:Y:S01]  /*2560*/  FFMA R13, R13, R11.reuse, -R6 ;  /* 0x0000000b0d0d7223 */ /* 0x080fe20000000806 */
[----:B------:R-:W-:Y:S01]  /*2570*/  HFMA2 R17, -RZ, RZ, 0.64013671875, -15.109375 ;  /* 0x391fcb8eff117431 */ /* 0x000fe200000001ff */
[----:B------:R-:W-:Y:S02]  /*2580*/  FSETP.GT.AND P1, PT, |R6|, 152, PT ;  /* 0x431800000600780b */ /* 0x000fe40003f24200 */
[----:B------:R-:W-:Y:S01]  /*2590*/  FFMA R10, R10, R11, R13 ;  /* 0x0000000b0a0a7223 */ /* 0x000fe2000000000d */
[C---:B------:R-:W-:Y:S01]  /*25a0*/  FSETP.GEU.AND P2, PT, R6.reuse, RZ, PT ;  /* 0x000000ff0600720b */ /* 0x040fe20003f4e000 */
[----:B------:R-:W1:Y:S01]  /*25b0*/  F2I.NTZ R12, R6 ;  /* 0x00000006000c7305 */ /* 0x000e620000203100 */
[----:B0-----:R-:W-:Y:S01]  /*25c0*/  FADD R13, R6, -R19 ;  /* 0x80000013060d7221 */ /* 0x001fe20000000000 */
[----:B------:R-:W-:-:S03]  /*25d0*/  FSETP.GT.AND P0, PT, R19, RZ, PT ;  /* 0x000000ff1300720b */ /* 0x000fc60003f04000 */
[----:B------:R-:W-:-:S04]  /*25e0*/  FADD R10, R10, R13 ;  /* 0x0000000d0a0a7221 */ /* 0x000fc80000000000 */
[----:B------:R-:W-:Y:S01]  /*25f0*/  FFMA R13, R10, R17, 0.0013391353422775864601 ;  /* 0x3aaf85ed0a0d7423 */ /* 0x000fe20000000011 */
[----:B------:R-:W-:Y:S02]  /*2600*/  SEL R17, RZ, 0x83000000, P0 ;  /* 0x83000000ff117807 */ /* 0x000fe40000000000 */
[----:B------:R-:W-:Y:S01]  /*2610*/  FSETP.NEU.AND P0, PT, R4, 1, PT ;  /* 0x3f8000000400780b */ /* 0x000fe20003f0d000 */
[C---:B------:R-:W-:Y:S01]  /*2620*/  FFMA R13, R10.reuse, R13, 0.0096188392490148544312 ;  /* 0x3c1d98560a0d7423 */ /* 0x040fe2000000000d */
[----:B------:R-:W-:Y:S02]  /*2630*/  IADD3 R16, PT, PT, R17, 0x7f000000, RZ ;  /* 0x7f00000011107810 */ /* 0x000fe40007ffe0ff */
[----:B------:R-:W-:Y:S01]  /*2640*/  FSETP.EQ.OR P0, PT, R11, RZ, !P0 ;  /* 0x000000ff0b00720b */ /* 0x000fe20004702400 */
[----:B------:R-:W-:Y:S01]  /*2650*/  FFMA R13, R10, R13, 0.055503588169813156128 ;  /* 0x3d6357bb0a0d7423 */ /* 0x000fe2000000000d */
[----:B-1----:R-:W-:-:S03]  /*2660*/  LEA R12, R12, -R17, 0x17 ;  /* 0x800000110c0c7211 */ /* 0x002fc600078eb8ff */
[----:B------:R-:W-:-:S04]  /*2670*/  FFMA R13, R10, R13, 0.24022644758224487305 ;  /* 0x3e75fdec0a0d7423 */ /* 0x000fc8000000000d */
[----:B------:R-:W-:-:S04]  /*2680*/  FFMA R13, R10, R13, 0.69314718246459960938 ;  /* 0x3f3172180a0d7423 */ /* 0x000fc8000000000d */
[----:B------:R-:W-:-:S04]  /*2690*/  FFMA R13, R10, R13, 1 ;  /* 0x3f8000000a0d7423 */ /* 0x000fc8000000000d */
[----:B------:R-:W-:-:S04]  /*26a0*/  FMUL R13, R13, R16 ;  /* 0x000000100d0d7220 */ /* 0x000fc80000400000 */
[----:B------:R-:W-:Y:S01]  /*26b0*/  FMUL R16, R13, R12 ;  /* 0x0000000c0d107220 */ /* 0x000fe20000400000 */
[----:B------:R-:W-:Y:S02]  /*26c0*/  MOV R13, 0x3f800000 ;  /* 0x3f800000000d7802 */ /* 0x000fe40000000f00 */
[----:B------:R-:W-:Y:S01]  /*26d0*/  @P1 FSEL R16, RZ, +INF , !P2 ;  /* 0x7f800000ff101808 */ /* 0x000fe20005000000 */
[----:B------:R-:W-:Y:S06]  /*26e0*/  @P0 BRA `(.L_x_56) ;  /* 0x00000000006c0947 */ /* 0x000fec0003800000 */
[----:B------:R-:W-:-:S04]  /*26f0*/  FSETP.NAN.AND P0, PT, |R11|, |R11|, PT ;  /* 0x4000000b0b00720b */ /* 0x000fc80003f08200 */
[----:B------:R-:W-:-:S13]  /*2700*/  FSETP.NUM.AND P0, PT, |R4|, |R4|, !P0 ;  /* 0x400000040400720b */ /* 0x000fda0004707200 */
[----:B------:R-:W-:Y:S01]  /*2710*/  @!P0 FADD R13, R4, R11 ;  /* 0x0000000b040d8221 */ /* 0x000fe20000000000 */
[----:B------:R-:W-:Y:S06]  /*2720*/  @!P0 BRA `(.L_x_56) ;  /* 0x00000000005c8947 */ /* 0x000fec0003800000 */
[----:B------:R-:W-:Y:S01]  /*2730*/  FMUL R10, R11, 0.5 ;  /* 0x3f0000000b0a7820 */ /* 0x000fe20000400000 */
[----:B------:R-:W-:-:S04]  /*2740*/  FSETP.NEU.AND P0, PT, |R4|, +INF , PT ;  /* 0x7f8000000400780b */ /* 0x000fc80003f0d200 */
[----:B------:R-:W-:Y:S01]  /*2750*/  FSETP.NEU.AND P0, PT, R4, RZ, P0 ;  /* 0x000000ff0400720b */ /* 0x000fe2000070d000 */
[----:B------:R-:W0:Y:S03]  /*2760*/  FRND.TRUNC R10, R10 ;  /* 0x0000000a000a7307 */ /* 0x000e26000020d000 */
[----:B------:R-:W-:Y:S01]  /*2770*/  FSETP.GEU.OR P1, PT, R11, RZ, P0 ;  /* 0x000000ff0b00720b */ /* 0x000fe2000072e400 */
[----:B0-----:R-:W-:-:S04]  /*2780*/  FADD R6, R10, R10 ;  /* 0x0000000a0a067221 */ /* 0x001fc80000000000 */
[----:B------:R-:W-:-:S04]  /*2790*/  FADD R12, -R6, R11 ;  /* 0x0000000b060c7221 */ /* 0x000fc80000000100 */
[----:B------:R-:W-:Y:S01]  /*27a0*/  @!P0 FADD R6, R4, R4 ;  /* 0x0000000404068221 */ /* 0x000fe20000000000 */
[----:B------:R-:W-:-:S04]  /*27b0*/  FSETP.NEU.AND P2, PT, |R12|, 1, !P0 ;  /* 0x3f8000000c00780b */ /* 0x000fc8000474d200 */
[----:B------:R-:W-:-:S09]  /*27c0*/  @!P1 LOP3.LUT R6, R6, 0x7f800000, RZ, 0x3c, !PT ;  /* 0x7f80000006069812 */ /* 0x000fd200078e3cff */
[----:B------:R-:W-:-:S04]  /*27d0*/  @P2 LOP3.LUT R6, R6, 0x7fffffff, RZ, 0xc0, !PT ;  /* 0x7fffffff06062812 */ /* 0x000fc800078ec0ff */
[----:B------:R-:W-:Y:S01]  /*27e0*/  @!P0 MOV R13, R6 ;  /* 0x00000006000d8202 */ /* 0x000fe20000000f00 */
[----:B------:R-:W-:Y:S06]  /*27f0*/  @!P0 BRA `(.L_x_56) ;  /* 0x0000000000288947 */ /* 0x000fec0003800000 */
[----:B------:R-:W-:Y:S02]  /*2800*/  FSETP.NEU.AND P0, PT, |R11|, +INF , PT ;  /* 0x7f8000000b00780b */ /* 0x000fe40003f0d200 */
[----:B------:R-:W-:-:S13]  /*2810*/  FSETP.EQ.AND P1, PT, R4, -1, PT ;  /* 0xbf8000000400780b */ /* 0x000fda0003f22000 */
[----:B------:R-:W-:Y:S05]  /*2820*/  @!P0 BRA P1, `(.L_x_56) ;  /* 0x00000000001c8947 */ /* 0x000fea0000800000 */
[----:B------:R-:W-:Y:S02]  /*2830*/  FSETP.GEU.AND P1, PT, R4, RZ, PT ;  /* 0x000000ff0400720b */ /* 0x000fe40003f2e000 */
[----:B------:R-:W-:-:S11]  /*2840*/  MOV R13, R16 ;  /* 0x00000010000d7202 */ /* 0x000fd60000000f00 */
[----:B------:R-:W0:Y:S01]  /*2850*/  @!P1 FRND.FLOOR R4, R11 ;  /* 0x0000000b00049307 */ /* 0x000e220000205000 */
[----:B------:R-:W-:Y:S02]  /*2860*/  @!P1 FSETP.NEU.AND P2, PT, |R12|, 1, PT ;  /* 0x3f8000000c00980b */ /* 0x000fe40003f4d200 */
[----:B0-----:R-:W-:Y:S02]  /*2870*/  @!P1 FSETP.NEU.AND P0, PT, R4, R11, PT ;  /* 0x0000000b0400920b */ /* 0x001fe40003f0d000 */
[----:B------:R-:W-:-:S04]  /*2880*/  @!P1 FSEL R4, R16, -R16, P2 ;  /* 0x8000001010049208 */ /* 0x000fc80001000000 */
[----:B------:R-:W-:-:S07]  /*2890*/  @!P1 FSEL R13, R4, +QNAN , !P0 ;  /* 0x7fffffff040d9808 */ /* 0x000fce0004000000 */
.L_x_56:
[----:B------:R-:W-:Y:S05]  /*28a0*/  BSYNC.RECONVERGENT B1 ;  /* 0x0000000000017941 */ /* 0x000fea0003800200 */
.L_x_55:
[----:B------:R-:W-:-:S07]  /*28b0*/  FADD R13, -R13, 1 ;  /* 0x3f8000000d0d7421 */ /* 0x000fce0000000100 */
.L_x_54:
[----:B------:R-:W-:Y:S05]  /*28c0*/  BSYNC.RECONVERGENT B0 ;  /* 0x0000000000007941 */ /* 0x000fea0003800200 */
.L_x_53:
[----:B------:R-:W-:Y:S01]  /*28d0*/  FSETP.GTU.AND P0, PT, R2, 1, PT ;  /* 0x3f8000000200780b */ /* 0x000fe20003f0c000 */
[----:B------:R-:W-:-:S12]  /*28e0*/  BSSY.RECONVERGENT B0, `(.L_x_57) ;  /* 0x0000060000007945 */ /* 0x000fd80003800200 */
[----:B------:R-:W-:Y:S05]  /*28f0*/  @P0 BRA `(.L_x_58) ;  /* 0x0000000400780947 */ /* 0x000fea0003800000 */
[----:B------:R-:W-:Y:S01]  /*2900*/  FADD R2, -R2, 1 ;  /* 0x3f80000002027421 */ /* 0x000fe20000000100 */
[----:B------:R-:W-:Y:S01]  /*2910*/  HFMA2 R19, -RZ, RZ, 0.771484375, 0.21533203125 ;  /* 0x3a2c32e4ff137431 */ /* 0x000fe200000001ff */
        /* <DEDUP_REMOVED lines=39> */
[----:B------:R-:W-:Y:S02]  /*2b90*/  MOV R19, 0x391fcb8e ;  /* 0x391fcb8e00137802 */ /* 0x000fe40000000f00 */
[----:B------:R-:W-:Y:S01]  /*2ba0*/  FSETP.GT.AND P1, PT, |R4|, 152, PT ;  /* 0x431800000400780b */ /* 0x000fe20003f24200 */
[----:B------:R-:W-:Y:S01]  /*2bb0*/  FFMA R6, R6, R11, R17 ;  /* 0x0000000b06067223 */ /* 0x000fe20000000011 */
[C---:B------:R-:W-:Y:S01]  /*2bc0*/  FSETP.GEU.AND P2, PT, R4.reuse, RZ, PT ;  /* 0x000000ff0400720b */ /* 0x040fe20003f4e000 */
[----:B------:R1:W2:Y:S01]  /*2bd0*/  F2I.NTZ R10, R4 ;  /* 0x00000004000a7305 */ /* 0x0002a20000203100 */
[----:B0-----:R-:W-:Y:S01]  /*2be0*/  FADD R17, R4, -R21 ;  /* 0x8000001504117221 */ /* 0x001fe20000000000 */
[----:B------:R-:W-:Y:S01]  /*2bf0*/  FSETP.GT.AND P0, PT, R21, RZ, PT ;  /* 0x000000ff1500720b */ /* 0x000fe20003f04000 */
[----:B-1----:R-:W-:-:S02]  /*2c00*/  HFMA2 R4, -RZ, RZ, 1.875, 0 ;  /* 0x3f800000ff047431 */ /* 0x002fc400000001ff */
        /* <DEDUP_REMOVED lines=8> */
[----:B--2---:R-:W-:-:S03]  /*2c90*/  LEA R19, R10, -R19, 0x17 ;  /* 0x800000130a137211 */ /* 0x004fc600078eb8ff */
[----:B------:R-:W-:-:S04]  /*2ca0*/  FFMA R17, R6, R17, 0.24022644758224487305 ;  /* 0x3e75fdec06117423 */ /* 0x000fc80000000011 */
[----:B------:R-:W-:-:S04]  /*2cb0*/  FFMA R17, R6, R17, 0.69314718246459960938 ;  /* 0x3f31721806117423 */ /* 0x000fc80000000011 */
[----:B------:R-:W-:-:S04]  /*2cc0*/  FFMA R17, R6, R17, 1 ;  /* 0x3f80000006117423 */ /* 0x000fc80000000011 */
[----:B------:R-:W-:-:S04]  /*2cd0*/  FMUL R12, R17, R12 ;  /* 0x0000000c110c7220 */ /* 0x000fc80000400000 */
[----:B------:R-:W-:Y:S01]  /*2ce0*/  FMUL R12, R12, R19 ;  /* 0x000000130c0c7220 */ /* 0x000fe20000400000 */
        /* <DEDUP_REMOVED lines=29> */
.L_x_60:
[----:B------:R-:W-:Y:S05]  /*2ec0*/  BSYNC.RECONVERGENT B1 ;  /* 0x0000000000017941 */ /* 0x000fea0003800200 */
.L_x_59:
[----:B------:R-:W-:-:S07]  /*2ed0*/  FADD R2, -R4, 1 ;  /* 0x3f80000004027421 */ /* 0x000fce0000000100 */
.L_x_58:
[----:B------:R-:W-:Y:S05]  /*2ee0*/  BSYNC.RECONVERGENT B0 ;  /* 0x0000000000007941 */ /* 0x000fea0003800200 */
.L_x_57:
[----:B------:R-:W-:Y:S01]  /*2ef0*/  FSETP.GTU.AND P0, PT, R3, 1, PT ;  /* 0x3f8000000300780b */ /* 0x000fe20003f0c000 */
[----:B------:R-:W-:-:S12]  /*2f00*/  BSSY.RECONVERGENT B0, `(.L_x_61) ;  /* 0x0000060000007945 */ /* 0x000fd80003800200 */
[----:B------:R-:W-:Y:S05]  /*2f10*/  @P0 BRA `(.L_x_62) ;  /* 0x0000000400780947 */ /* 0x000fea0003800000 */
[----:B------:R-:W-:Y:S01]  /*2f20*/  FADD R3, -R3, 1 ;  /* 0x3f80000003037421 */ /* 0x000fe20000000100 */
[----:B------:R-:W-:Y:S03]  /*2f30*/  BSSY.RECONVERGENT B1, `(.L_x_63) ;  /* 0x000005b000017945 */ /* 0x000fe60003800200 */
[C---:B------:R-:W-:Y:S01]  /*2f40*/  FMUL R4, |R3|.reuse, 16777216 ;  /* 0x4b80000003047820 */ /* 0x040fe20000400200 */
[----:B------:R-:W-:-:S04]  /*2f50*/  FSETP.GEU.AND P0, PT, |R3|, 1.175494350822287508e-38, PT ;  /* 0x008000000300780b */ /* 0x000fc80003f0e200 */
[----:B------:R-:W-:-:S04]  /*2f60*/  FSEL R4, R4, |R3|, !P0 ;  /* 0x4000000304047208 */ /* 0x000fc80004000000 */
[----:B------:R-:W-:-:S04]  /*2f70*/  IADD3 R6, PT, PT, R4, -0x3f3504f3, RZ ;  /* 0xc0cafb0d04067810 */ /* 0x000fc80007ffe0ff */
[----:B------:R-:W-:Y:S02]  /*2f80*/  LOP3.LUT R11, R6, 0xff800000, RZ, 0xc0, !PT ;  /* 0xff800000060b7812 */ /* 0x000fe400078ec0ff */
[----:B------:R-:W-:Y:S02]  /*2f90*/  FSEL R6, RZ, -24, P0 ;  /* 0xc1c00000ff067808 */ /* 0x000fe40000000000 */
[-C--:B------:R-:W-:Y:S02]  /*2fa0*/  IADD3 R4, PT, PT, R4, -R11.reuse, RZ ;  /* 0x8000000b04047210 */ /* 0x080fe40007ffe0ff */
[----:B------:R-:W-:-:S03]  /*2fb0*/  I2FP.F32.S32 R11, R11 ;  /* 0x0000000b000b7245 */ /* 0x000fc60000201400 */
[C---:B------:R-:W-:Y:S01]  /*2fc0*/  FADD R10, R4.reuse, 1 ;  /* 0x3f800000040a7421 */ /* 0x040fe20000000000 */
[----:B------:R-:W-:Y:S01]  /*2fd0*/  FADD R17, R4, -1 ;  /* 0xbf80000004117421 */ /* 0x000fe20000000000 */
[----:B------:R-:W-:-:S03]  /*2fe0*/  FFMA R11, R11, 1.1920928955078125e-07, R6 ;  /* 0x340000000b0b7823 */ /* 0x000fc60000000006 */
[----:B------:R-:W-:Y:S01]  /*2ff0*/  FADD R19, R17, R17 ;  /* 0x0000001111137221 */ /* 0x000fe20000000000 */
[----:B------:R-:W0:Y:S03]  /*3000*/  MUFU.RCP R10, R10 ;  /* 0x0000000a000a7308 */ /* 0x000e260000001000 */
[----:B0-----:R-:W-:Y:S01]  /*3010*/  FMUL R4, R10, R19 ;  /* 0x000000130a047220 */ /* 0x001fe20000400000 */
[----:B------:R-:W-:-:S03]  /*3020*/  HFMA2 R19, -RZ, RZ, 0.771484375, 0.21533203125 ;  /* 0x3a2c32e4ff137431 */ /* 0x000fc600000001ff */
[----:B------:R-:W-:Y:S01]  /*3030*/  FADD R16, R17, -R4 ;  /* 0x8000000411107221 */ /* 0x000fe20000000000 */
[CC--:B------:R-:W-:Y:S01]  /*3040*/  FMUL R12, R4.reuse, R4.reuse ;  /* 0x00000004040c7220 */ /* 0x0c0fe20000400000 */
[----:B------:R-:W-:Y:S02]  /*3050*/  FFMA R6, R4, 1.4426950216293334961, R11 ;  /* 0x3fb8aa3b04067823 */ /* 0x000fe4000000000b */
[----:B------:R-:W-:Y:S02]  /*3060*/  FADD R16, R16, R16 ;  /* 0x0000001010107221 */ /* 0x000fe40000000000 */
[----:B------:R-:W-:Y:S01]  /*3070*/  FADD R11, R11, -R6 ;  /* 0x800000060b0b7221 */ /* 0x000fe20000000000 */
[----:B------:R-:W-:Y:S01]  /*3080*/  FFMA R19, R12, R19, 0.0032181653659790754318 ;  /* 0x3b52e7db0c137423 */ /* 0x000fe20000000013 */
[----:B------:R-:W-:Y:S02]  /*3090*/  FFMA R17, R17, -R4, R16 ;  /* 0x8000000411117223 */ /* 0x000fe40000000010 */
[----:B------:R-:W-:Y:S01]  /*30a0*/  FFMA R16, R4, 1.4426950216293334961, R11 ;  /* 0x3fb8aa3b04107823 */ /* 0x000fe2000000000b */
[----:B------:R-:W-:Y:S01]  /*30b0*/  FFMA R19, R12, R19, 0.018033718690276145935 ;  /* 0x3c93bb730c137423 */ /* 0x000fe20000000013 */
[----:B------:R-:W-:-:S02]  /*30c0*/  FMUL R17, R10, R17 ;  /* 0x000000110a117220 */ /* 0x000fc40000400000 */
[----:B------:R-:W0:Y:S01]  /*30d0*/  LDC R10, c[0x0][0x39c] ;  /* 0x0000e700ff0a7b82 */ /* 0x000e220000000800 */
[----:B------:R-:W-:Y:S01]  /*30e0*/  FFMA R19, R12, R19, 0.12022458761930465698 ;  /* 0x3df6384f0c137423 */ /* 0x000fe20000000013 */
[----:B------:R-:W-:-:S03]  /*30f0*/  FFMA R11, R17, 1.4426950216293334961, R16 ;  /* 0x3fb8aa3b110b7823 */ /* 0x000fc60000000010 */
[----:B------:R-:W-:Y:S01]  /*3100*/  FMUL R19, R12, R19 ;  /* 0x000000130c137220 */ /* 0x000fe20000400000 */
[----:B------:R-:W-:-:S03]  /*3110*/  FFMA R12, R4, 1.9251366722983220825e-08, R11 ;  /* 0x32a55e34040c7823 */ /* 0x000fc6000000000b */
        /* <DEDUP_REMOVED lines=9> */
[C---:B------:R-:W-:Y:S02]  /*31b0*/  FSETP.GT.AND P1, PT, |R11|.reuse, 152, PT ;  /* 0x431800000b00780b */ /* 0x040fe40003f24200 */
[----:B------:R-:W-:Y:S01]  /*31c0*/  FSETP.GEU.AND P2, PT, R11, RZ, PT ;  /* 0x000000ff0b00720b */ /* 0x000fe20003f4e000 */
[----:B------:R-:W-:Y:S01]  /*31d0*/  FFMA R4, R19, R10, R4 ;  /* 0x0000000a13047223 */ /* 0x000fe20000000004 */
[----:B------:R-:W-:Y:S01]  /*31e0*/  MOV R19, 0x391fcb8e ;  /* 0x391fcb8e00137802 */ /* 0x000fe20000000f00 */
[----:B------:R-:W1:Y:S01]  /*31f0*/  F2I.NTZ R6, R11 ;  /* 0x0000000b00067305 */ /* 0x000e620000203100 */
[----:B0-----:R-:W-:Y:S01]  /*3200*/  FADD R17, R11, -R12 ;  /* 0x8000000c0b117221 */ /* 0x001fe20000000000 */
[----:B------:R-:W-:-:S03]  /*3210*/  FSETP.GT.AND P0, PT, R12, RZ, PT ;  /* 0x000000ff0c00720b */ /* 0x000fc60003f04000 */
[----:B------:R-:W-:-:S04]  /*3220*/  FADD R4, R4, R17 ;  /* 0x0000001104047221 */ /* 0x000fc80000000000 */
[C---:B------:R-:W-:Y:S01]  /*3230*/  FFMA R17, R4.reuse, R19, 0.0013391353422775864601 ;  /* 0x3aaf85ed04117423 */ /* 0x040fe20000000013 */
[----:B------:R-:W-:Y:S02]  /*3240*/  SEL R19, RZ, 0x83000000, P0 ;  /* 0x83000000ff137807 */ /* 0x000fe40000000000 */
[----:B------:R-:W-:Y:S01]  /*3250*/  FSETP.NEU.AND P0, PT, R3, 1, PT ;  /* 0x3f8000000300780b */ /* 0x000fe20003f0d000 */
[----:B------:R-:W-:Y:S01]  /*3260*/  FFMA R17, R4, R17, 0.0096188392490148544312 ;  /* 0x3c1d985604117423 */ /* 0x000fe20000000011 */
[----:B------:R-:W-:Y:S02]  /*3270*/  IADD3 R12, PT, PT, R19, 0x7f000000, RZ ;  /* 0x7f000000130c7810 */ /* 0x000fe40007ffe0ff */
[----:B------:R-:W-:Y:S01]  /*3280*/  FSETP.EQ.OR P0, PT, R10, RZ, !P0 ;  /* 0x000000ff0a00720b */ /* 0x000fe20004702400 */
[----:B------:R-:W-:Y:S01]  /*3290*/  FFMA R17, R4, R17, 0.055503588169813156128 ;  /* 0x3d6357bb04117423 */ /* 0x000fe20000000011 */
[----:B-1----:R-:W-:-:S03]  /*32a0*/  LEA R19, R6, -R19, 0x17 ;  /* 0x8000001306137211 */ /* 0x002fc600078eb8ff */
[----:B------:R-:W-:-:S04]  /*32b0*/  FFMA R17, R4, R17, 0.24022644758224487305 ;  /* 0x3e75fdec04117423 */ /* 0x000fc80000000011 */
[----:B------:R-:W-:-:S04]  /*32c0*/  FFMA R17, R4, R17, 0.69314718246459960938 ;  /* 0x3f31721804117423 */ /* 0x000fc80000000011 */
[----:B------:R-:W-:Y:S01]  /*32d0*/  FFMA R17, R4, R17, 1 ;  /* 0x3f80000004117423 */ /* 0x000fe20000000011 */
[----:B------:R-:W-:-:S03]  /*32e0*/  HFMA2 R4, -RZ, RZ, 1.875, 0 ;  /* 0x3f800000ff047431 */ /* 0x000fc600000001ff */
        /* <DEDUP_REMOVED lines=12> */
[----:B------:R-:W-:-:S09]  /*33b0*/  FSETP.GEU.OR P1, PT, R10, RZ, P0 ;  /* 0x000000ff0a00720b */ /* 0x000fd2000072e400 */
[----:B------:R-:W-:Y:S01]  /*33c0*/  @!P0 FADD R6, R3, R3 ;  /* 0x0000000303068221 */ /* 0x000fe20000000000 */
[----:B0-----:R-:W-:-:S04]  /*33d0*/  FADD R17, R11, R11 ;  /* 0x0000000b0b117221 */ /* 0x001fc80000000000 */
[----:B------:R-:W-:Y:S01]  /*33e0*/  @!P1 LOP3.LUT R6, R6, 0x7f800000, RZ, 0x3c, !PT ;  /* 0x7f80000006069812 */ /* 0x000fe200078e3cff */
[----:B------:R-:W-:-:S05]  /*33f0*/  FADD R17, -R17, R10 ;  /* 0x0000000a11117221 */ /* 0x000fca0000000100 */
[----:B------:R-:W-:-:S13]  /*3400*/  FSETP.NEU.AND P2, PT, |R17|, 1, !P0 ;  /* 0x3f8000001100780b */ /* 0x000fda000474d200 */
        /* <DEDUP_REMOVED lines=13> */
.L_x_64:
[----:B------:R-:W-:Y:S05]  /*34e0*/  BSYNC.RECONVERGENT B1 ;  /* 0x0000000000017941 */ /* 0x000fea0003800200 */
.L_x_63:
[----:B------:R-:W-:-:S07]  /*34f0*/  FADD R3, -R4, 1 ;  /* 0x3f80000004037421 */ /* 0x000fce0000000100 */
.L_x_62:
[----:B------:R-:W-:Y:S05]  /*3500*/  BSYNC.RECONVERGENT B0 ;  /* 0x0000000000007941 */ /* 0x000fea0003800200 */
.L_x_61:
[----:B------:R-:W0:Y:S01]  /*3510*/  LDC R10, c[0x0][0x3a0] ;  /* 0x0000e800ff0a7b82 */ /* 0x000e220000000800 */
[----:B------:R-:W-:Y:S01]  /*3520*/  FMNMX.NAN R4, R7, 1, PT ;  /* 0x3f80000007047809 */ /* 0x000fe20003820000 */
[----:B------:R-:W-:Y:S01]  /*3530*/  BSSY.RECONVERGENT B2, `(.L_x_65) ;  /* 0x000002d000027945 */ /* 0x000fe20003800200 */
[----:B------:R-:W-:-:S03]  /*3540*/  FMNMX.NAN R7, R8, 1, PT ;  /* 0x3f80000008077809 */ /* 0x000fc60003820000 */
[----:B------:R-:W-:Y:S01]  /*3550*/  FADD R13, R4, R13 ;  /* 0x0000000d040d7221 */ /* 0x000fe20000000000 */
[----:B------:R-:W-:Y:S01]  /*3560*/  FMNMX.NAN R4, R9, 1, PT ;  /* 0x3f80000009047809 */ /* 0x000fe20003820000 */
[----:B------:R-:W-:-:S04]  /*3570*/  FADD R9, R7, R2 ;  /* 0x0000000207097221 */ /* 0x000fc80000000000 */
[----:B------:R-:W-:Y:S01]  /*3580*/  FADD R7, R4, R3 ;  /* 0x0000000304077221 */ /* 0x000fe20000000000 */
[----:B0-----:R-:W-:-:S04]  /*3590*/  FSETP.GT.AND P0, PT, R13, R10, PT ;  /* 0x0000000a0d00720b */ /* 0x001fc80003f04000 */
[----:B------:R-:W-:-:S13]  /*35a0*/  FSETP.EQ.OR P0, PT, R10, 1, !P0 ;  /* 0x3f8000000a00780b */ /* 0x000fda0004702400 */
[----:B------:R-:W-:Y:S05]  /*35b0*/  @P0 BRA `(.L_x_66) ;  /* 0x0000000000900947 */ /* 0x000fea0003800000 */
[----:B------:R-:W0:Y:S01]  /*35c0*/  LDCU UR6, c[0x0][0x3a4] ;  /* 0x00007480ff0677ac */ /* 0x000e220008000800 */
[----:B------:R-:W-:Y:S01]  /*35d0*/  FADD R4, R13, -R10 ;  /* 0x8000000a0d047221 */ /* 0x000fe20000000000 */
[----:B------:R-:W-:Y:S01]  /*35e0*/  BSSY.RECONVERGENT B3, `(.L_x_67) ;  /* 0x000000e000037945 */ /* 0x000fe20003800200 */
[----:B0-----:R-:W-:-:S04]  /*35f0*/  FADD R2, -R10, UR6 ;  /* 0x000000060a027e21 */ /* 0x001fc80008000100 */
[----:B------:R-:W0:Y:S08]  /*3600*/  MUFU.RCP R3, R2 ;  /* 0x0000000200037308 */ /* 0x000e300000001000 */
[----:B------:R-:W1:Y:S01]  /*3610*/  FCHK P0, R4, R2 ;  /* 0x0000000204007302 */ /* 0x000e620000000000 */
[----:B0-----:R-:W-:-:S04]  /*3620*/  FFMA R6, -R2, R3, 1 ;  /* 0x3f80000002067423 */ /* 0x001fc80000000103 */
[----:B------:R-:W-:-:S04]  /*3630*/  FFMA R3, R3, R6, R3 ;  /* 0x0000000603037223 */ /* 0x000fc80000000003 */
[----:B------:R-:W-:-:S04]  /*3640*/  FFMA R6, R4, R3, RZ ;  /* 0x0000000304067223 */ /* 0x000fc800000000ff */
[----:B------:R-:W-:-:S04]  /*3650*/  FFMA R8, -R2, R6, R4 ;  /* 0x0000000602087223 */ /* 0x000fc80000000104 */
[----:B------:R-:W-:Y:S01]  /*3660*/  FFMA R3, R3, R8, R6 ;  /* 0x0000000803037223 */ /* 0x000fe20000000006 */
[----:B-1----:R-:W-:Y:S06]  /*3670*/  @!P0 BRA `(.L_x_68) ;  /* 0x0000000000108947 */ /* 0x002fec0003800000 */
[----:B------:R-:W-:Y:S02]  /*3680*/  MOV R21, R2 ;  /* 0x0000000200157202 */ /* 0x000fe40000000f00 */
[----:B------:R-:W-:-:S07]  /*3690*/  MOV R6, 0x36b0 ;  /* 0x000036b000067802 */ /* 0x000fce0000000f00 */
[----:B------:R-:W-:Y:S05]  /*36a0*/  CALL.REL.NOINC `($__internal_1_$__cuda_sm3x_div_rn_noftz_f32_slowpath) ;  /* 0x00000038002c7944 */ /* 0x000fea0003c00000 */
[----:B------:R-:W-:-:S07]  /*36b0*/  MOV R3, R4 ;  /* 0x0000000400037202 */ /* 0x000fce0000000f00 */
.L_x_68:
[----:B------:R-:W-:Y:S05]  /*36c0*/  BSYNC.RECONVERGENT B3 ;  /* 0x0000000000037941 */ /* 0x000fea0003800200 */
.L_x_67:
[----:B------:R-:W-:Y:S01]  /*36d0*/  FADD R6, R3, 1 ;  /* 0x3f80000003067421 */ /* 0x000fe20000000000 */
[----:B------:R-:W-:Y:S04]  /*36e0*/  BSSY.RECONVERGENT B1, `(.L_x_69) ;  /* 0x000000e000017945 */ /* 0x000fe80003800200 */
[----:B------:R-:W-:-:S04]  /*36f0*/  IADD3 R3, PT, PT, R6, 0x1800000, RZ ;  /* 0x0180000006037810 */ /* 0x000fc80007ffe0ff */
[----:B------:R-:W-:-:S04]  /*3700*/  LOP3.LUT R3, R3, 0x7f800000, RZ, 0xc0, !PT ;  /* 0x7f80000003037812 */ /* 0x000fc800078ec0ff */
[----:B------:R-:W-:-:S13]  /*3710*/  ISETP.GT.U32.AND P0, PT, R3, 0x1ffffff, PT ;  /* 0x01ffffff0300780c */ /* 0x000fda0003f04070 */
[----:B------:R-:W-:Y:S05]  /*3720*/  @P0 BRA `(.L_x_70) ;  /* 0x0000000000140947 */ /* 0x000fea0003800000 */
[----:B------:R-:W-:Y:S02]  /*3730*/  MOV R4, R6 ;  /* 0x0000000600047202 */ /* 0x000fe40000000f00 */
[----:B------:R-:W-:-:S07]  /*3740*/  MOV R10, 0x3760 ;  /* 0x00003760000a7802 */ /* 0x000fce0000000f00 */
[----:B------:R-:W-:Y:S05]  /*3750*/  CALL.REL.NOINC `($__internal_0_$__cuda_sm20_rcp_rn_f32_slowpath) ;  /* 0x00000034002c7944 */ /* 0x000fea0003c00000 */
[----:B------:R-:W-:Y:S01]  /*3760*/  MOV R3, R4 ;  /* 0x0000000400037202 */ /* 0x000fe20000000f00 */
[----:B------:R-:W-:Y:S06]  /*3770*/  BRA `(.L_x_71) ;  /* 0x0000000000107947 */ /* 0x000fec0003800000 */
.L_x_70:
[----:B------:R-:W0:Y:S02]  /*3780*/  MUFU.RCP R3, R6 ;  /* 0x0000000600037308 */ /* 0x000e240000001000 */
[----:B0-----:R-:W-:-:S04]  /*3790*/  FFMA R4, R6, R3, -1 ;  /* 0xbf80000006047423 */ /* 0x001fc80000000003 */
[----:B------:R-:W-:-:S04]  /*37a0*/  FADD.FTZ R4, -R4, -RZ ;  /* 0x800000ff04047221 */ /* 0x000fc80000010100 */
[----:B------:R-:W-:-:S07]  /*37b0*/  FFMA R3, R3, R4, R3 ;  /* 0x0000000403037223 */ /* 0x000fce0000000003 */
.L_x_71:
[----:B------:R-:W-:Y:S05]  /*37c0*/  BSYNC.RECONVERGENT B1 ;  /* 0x0000000000017941 */ /* 0x000fea0003800200 */
.L_x_69:
[----:B------:R-:W0:Y:S01]  /*37d0*/  LDCU UR6, c[0x0][0x3a0] ;  /* 0x00007400ff0677ac */ /* 0x000e220008000800 */
[----:B------:R-:W-:-:S04]  /*37e0*/  FADD R3, -R3, 1 ;  /* 0x3f80000003037421 */ /* 0x000fc80000000100 */
[----:B0-----:R-:W-:-:S07]  /*37f0*/  FFMA R13, R2, R3, UR6 ;  /* 0x00000006020d7e23 */ /* 0x001fce0008000003 */
.L_x_66:
[----:B------:R-:W-:Y:S05]  /*3800*/  BSYNC.RECONVERGENT B2 ;  /* 0x0000000000027941 */ /* 0x000fea0003800200 */
.L_x_65:
[----:B------:R-:W0:Y:S02]  /*3810*/  LDC R6, c[0x0][0x3a4] ;  /* 0x0000e900ff067b82 */ /* 0x000e240000000800 */
[----:B0-----:R-:W-:-:S13]  /*3820*/  FSETP.NEU.AND P0, PT, R6, 1, PT ;  /* 0x3f8000000600780b */ /* 0x001fda0003f0d000 */
[----:B------:R-:W-:Y:S05]  /*3830*/  @!P0 BRA `(.L_x_72) ;  /* 0x0000000000d88947 */ /* 0x000fea0003800000 */
[----:B------:R-:W-:Y:S01]  /*3840*/  HFMA2 R3, -RZ, RZ, 1.1591796875, -112.625 ;  /* 0x3ca3d70aff037431 */ /* 0x000fe200000001ff */
[----:B------:R-:W-:Y:S01]  /*3850*/  MOV R2, 0x3f800000 ;  /* 0x3f80000000027802 */ /* 0x000fe20000000f00 */
[----:B------:R-:W0:Y:S04]  /*3860*/  FCHK P0, R6, 50 ;  /* 0x4248000006007902 */ /* 0x000e280000000000 */
[----:B------:R-:W-:-:S04]  /*3870*/  FFMA R2, R3, -50, R2 ;  /* 0xc248000003027823 */ /* 0x000fc80000000002 */
[----:B------:R-:W-:-:S04]  /*3880*/  FFMA R2, R2, R3, 0.019999999552965164185 ;  /* 0x3ca3d70a02027423 */ /* 0x000fc80000000003 */
[----:B------:R-:W-:-:S04]  /*3890*/  FFMA R3, R2, R6, RZ ;  /* 0x0000000602037223 */ /* 0x000fc800000000ff */
[----:B------:R-:W-:-:S04]  /*38a0*/  FFMA R4, R3, -50, R6 ;  /* 0xc248000003047823 */ /* 0x000fc80000000006 */
[----:B------:R-:W-:Y:S01]  /*38b0*/  FFMA R4, R2, R4, R3 ;  /* 0x0000000402047223 */ /* 0x000fe20000000003 */
[----:B0-----:R-:W-:Y:S06]  /*38c0*/  @!P0 BRA `(.L_x_73) ;  /* 0x0000000000148947 */ /* 0x001fec0003800000 */
[----:B------:R-:W0:Y:S01]  /*38d0*/  LDCU UR6, c[0x0][0x3a4] ;  /* 0x00007480ff0677ac */ /* 0x000e220008000800 */
[----:B------:R-:W-:Y:S02]  /*38e0*/  MOV R21, 0x42480000 ;  /* 0x4248000000157802 */ /* 0x000fe40000000f00 */
[----:B------:R-:W-:Y:S02]  /*38f0*/  MOV R6, 0x3920 ;  /* 0x0000392000067802 */ /* 0x000fe40000000f00 */
[----:B0-----:R-:W-:-:S07]  /*3900*/  MOV R4, UR6 ;  /* 0x0000000600047c02 */ /* 0x001fce0008000f00 */
[----:B------:R-:W-:Y:S05]  /*3910*/  CALL.REL.NOINC `($__internal_1_$__cuda_sm3x_div_rn_noftz_f32_slowpath) ;  /* 0x0000003400907944 */ /* 0x000fea0003c00000 */
.L_x_73:
[----:B------:R-:W-:Y:S01]  /*3920*/  FADD R3, -R4, 1 ;  /* 0x3f80000004037421 */ /* 0x000fe20000000100 */
[----:B------:R-:W-:Y:S04]  /*3930*/  BSSY.RECONVERGENT B2, `(.L_x_72) ;  /* 0x0000026000027945 */ /* 0x000fe80003800200 */
[----:B------:R-:W-:-:S13]  /*3940*/  FSETP.GT.AND P0, PT, R13, R3, PT ;  /* 0x000000030d00720b */ /* 0x000fda0003f04000 */
[----:B------:R-:W-:Y:S05]  /*3950*/  @!P0 BRA `(.L_x_74) ;  /* 0x00000000008c8947 */ /* 0x000fea0003800000 */
[----:B------:R-:W-:Y:S01]  /*3960*/  FADD R2, R4, -1 ;  /* 0xbf80000004027421 */ /* 0x000fe20000000000 */
[----:B------:R-:W-:Y:S01]  /*3970*/  FADD R4, R13, -R3 ;  /* 0x800000030d047221 */ /* 0x000fe20000000000 */
[----:B------:R-:W-:Y:S02]  /*3980*/  BSSY.RECONVERGENT B3, `(.L_x_75) ;  /* 0x000000e000037945 */ /* 0x000fe40003800200 */
[----:B------:R-:W-:-:S04]  /*3990*/  FADD R2, R2, 1 ;  /* 0x3f80000002027421 */ /* 0x000fc80000000000 */
        /* <DEDUP_REMOVED lines=12> */
.L_x_76:
[----:B------:R-:W-:Y:S05]  /*3a60*/  BSYNC.RECONVERGENT B3 ;  /* 0x0000000000037941 */ /* 0x000fea0003800200 */
.L_x_75:
[----:B------:R-:W-:Y:S01]  /*3a70*/  FADD R21, R6, 1 ;  /* 0x3f80000006157421 */ /* 0x000fe20000000000 */
[----:B------:R-:W-:Y:S01]  /*3a80*/  UMOV UR6, 0x3f800000 ;  /* 0x3f80000000067882 */ /* 0x000fe20000000000 */
[----:B------:R-:W-:Y:S01]  /*3a90*/  BSSY.RECONVERGENT B3, `(.L_x_77) ;  /* 0x000000d000037945 */ /* 0x000fe20003800200 */
[----:B------:R-:W-:Y:S01]  /*3aa0*/  MOV R8, UR6 ;  /* 0x0000000600087c02 */ /* 0x000fe20008000f00 */
[----:B------:R-:W0:Y:S08]  /*3ab0*/  MUFU.RCP R4, R21 ;  /* 0x0000001500047308 */ /* 0x000e300000001000 */
[----:B------:R-:W1:Y:S01]  /*3ac0*/  FCHK P0, -R8, R21 ;  /* 0x0000001508007302 */ /* 0x000e620000000100 */
[----:B0-----:R-:W-:-:S04]  /*3ad0*/  FFMA R11, -R21, R4, 1 ;  /* 0x3f800000150b7423 */ /* 0x001fc80000000104 */
[----:B------:R-:W-:-:S04]  /*3ae0*/  FFMA R4, R4, R11, R4 ;  /* 0x0000000b04047223 */ /* 0x000fc80000000004 */
[----:B------:R-:W-:-:S04]  /*3af0*/  FFMA R11, R4, -1, RZ ;  /* 0xbf800000040b7823 */ /* 0x000fc800000000ff */
[----:B------:R-:W-:-:S04]  /*3b00*/  FFMA R6, -R21, R11, -1 ;  /* 0xbf80000015067423 */ /* 0x000fc8000000010b */
[----:B------:R-:W-:Y:S01]  /*3b10*/  FFMA R4, R4, R6, R11 ;  /* 0x0000000604047223 */ /* 0x000fe2000000000b */
[----:B-1----:R-:W-:Y:S06]  /*3b20*/  @!P0 BRA `(.L_x_78) ;  /* 0x00000000000c8947 */ /* 0x002fec0003800000 */
[----:B------:R-:W-:Y:S01]  /*3b30*/  HFMA2 R4, -RZ, RZ, -1.875, 0 ;  /* 0xbf800000ff047431 */ /* 0x000fe200000001ff */
[----:B------:R-:W-:-:S07]  /*3b40*/  MOV R6, 0x3b60 ;  /* 0x00003b6000067802 */ /* 0x000fce0000000f00 */
[----:B------:R-:W-:Y:S05]  /*3b50*/  CALL.REL.NOINC `($__internal_1_$__cuda_sm3x_div_rn_noftz_f32_slowpath) ;  /* 0x0000003400007944 */ /* 0x000fea0003c00000 */
.L_x_78:
[----:B------:R-:W-:Y:S05]  /*3b60*/  BSYNC.RECONVERGENT B3 ;  /* 0x0000000000037941 */ /* 0x000fea0003800200 */
.L_x_77:
[----:B------:R-:W-:-:S04]  /*3b70*/  FADD R4, R4, 1 ;  /* 0x3f80000004047421 */ /* 0x000fc80000000000 */
[----:B------:R-:W-:-:S07]  /*3b80*/  FFMA R13, R2, R4, R3 ;  /* 0x00000004020d7223 */ /* 0x000fce0000000003 */
.L_x_74:
[----:B------:R-:W-:Y:S05]  /*3b90*/  BSYNC.RECONVERGENT B2 ;  /* 0x0000000000027941 */ /* 0x000fea0003800200 */
.L_x_72:
[----:B------:R-:W0:Y:S01]  /*3ba0*/  LDC R4, c[0x0][0x3a0] ;  /* 0x0000e800ff047b82 */ /* 0x000e220000000800 */
[----:B------:R-:W-:Y:S01]  /*3bb0*/  BSSY.RECONVERGENT B2, `(.L_x_79) ;  /* 0x0000028000027945 */ /* 0x000fe20003800200 */
        /* <DEDUP_REMOVED lines=16> */
[----:B------:R-:W-:Y:S02]  /*3cc0*/  MOV R21, R2 ;  /* 0x0000000200157202 */ /* 0x000fe40000000f00 */
[----:B------:R-:W-:-:S07]  /*3cd0*/  MOV R6, 0x3cf0 ;  /* 0x00003cf000067802 */ /* 0x000fce0000000f00 */
[----:B------:R-:W-:Y:S05]  /*3ce0*/  CALL.REL.NOINC `($__internal_1_$__cuda_sm3x_div_rn_noftz_f32_slowpath) ;  /* 0x00000030009c7944 */ /* 0x000fea0003c00000 */
.L_x_82:
[----:B------:R-:W-:Y:S05]  /*3cf0*/  BSYNC.RECONVERGENT B3 ;  /* 0x0000000000037941 */ /* 0x000fea0003800200 */
.L_x_81:
        /* <DEDUP_REMOVED lines=11> */
.L_x_84:
[----:B------:R-:W0:Y:S02]  /*3db0*/  MUFU.RCP R3, R6 ;  /* 0x0000000600037308 */ /* 0x000e240000001000 */
[----:B0-----:R-:W-:-:S04]  /*3dc0*/  FFMA R4, R6, R3, -1 ;  /* 0xbf80000006047423 */ /* 0x001fc80000000003 */
[----:B------:R-:W-:-:S04]  /*3dd0*/  FADD.FTZ R4, -R4, -RZ ;  /* 0x800000ff04047221 */ /* 0x000fc80000010100 */
[----:B------:R-:W-:-:S07]  /*3de0*/  FFMA R3, R3, R4, R3 ;  /* 0x0000000403037223 */ /* 0x000fce0000000003 */
.L_x_85:
[----:B------:R-:W-:Y:S05]  /*3df0*/  BSYNC.RECONVERGENT B1 ;  /* 0x0000000000017941 */ /* 0x000fea0003800200 */
.L_x_83:
[----:B------:R-:W0:Y:S01]  /*3e00*/  LDCU UR6, c[0x0][0x3a0] ;  /* 0x00007400ff0677ac */ /* 0x000e220008000800 */
[----:B------:R-:W-:-:S04]  /*3e10*/  FADD R3, -R3, 1 ;  /* 0x3f80000003037421 */ /* 0x000fc80000000100 */
[----:B0-----:R-:W-:-:S07]  /*3e20*/  FFMA R9, R2, R3, UR6 ;  /* 0x0000000602097e23 */ /* 0x001fce0008000003 */
.L_x_80:
[----:B------:R-:W-:Y:S05]  /*3e30*/  BSYNC.RECONVERGENT B2 ;  /* 0x0000000000027941 */ /* 0x000fea0003800200 */
.L_x_79:
[----:B------:R-:W0:Y:S02]  /*3e40*/  LDC R6, c[0x0][0x3a4] ;  /* 0x0000e900ff067b82 */ /* 0x000e240000000800 */
[----:B0-----:R-:W-:-:S13]  /*3e50*/  FSETP.NEU.AND P0, PT, R6, 1, PT ;  /* 0x3f8000000600780b */ /* 0x001fda0003f0d000 */
[----:B------:R-:W-:Y:S05]  /*3e60*/  @!P0 BRA `(.L_x_86) ;  /* 0x0000000000dc8947 */ /* 0x000fea0003800000 */
[----:B------:R-:W-:Y:S01]  /*3e70*/  HFMA2 R2, -RZ, RZ, 3.140625, 0 ;  /* 0x42480000ff027431 */ /* 0x000fe200000001ff */
[----:B------:R-:W-:Y:S01]  /*3e80*/  MOV R3, 0x3f800000 ;  /* 0x3f80000000037802 */ /* 0x000fe20000000f00 */
[----:B------:R-:W-:Y:S01]  /*3e90*/  HFMA2 R11, -RZ, RZ, 1.1591796875, -112.625 ;  /* 0x3ca3d70aff0b7431 */ /* 0x000fe200000001ff */
[----:B------:R-:W0:Y:S03]  /*3ea0*/  FCHK P0, R6, 50 ;  /* 0x4248000006007902 */ /* 0x000e260000000000 */
[----:B------:R-:W-:-:S04]  /*3eb0*/  FFMA R2, -R2, 0.019999999552965164185, R3 ;  /* 0x3ca3d70a02027823 */ /* 0x000fc80000000103 */
        /* <DEDUP_REMOVED lines=10> */
.L_x_87:
        /* <DEDUP_REMOVED lines=20> */
.L_x_90:
[----:B------:R-:W-:Y:S05]  /*40a0*/  BSYNC.RECONVERGENT B3 ;  /* 0x0000000000037941 */ /* 0x000fea0003800200 */
.L_x_89:
        /* <DEDUP_REMOVED lines=15> */
.L_x_92:
[----:B------:R-:W-:Y:S05]  /*41a0*/  BSYNC.RECONVERGENT B3 ;  /* 0x0000000000037941 */ /* 0x000fea0003800200 */
.L_x_91:
[----:B------:R-:W-:-:S04]  /*41b0*/  FADD R4, R4, 1 ;  /* 0x3f80000004047421 */ /* 0x000fc80000000000 */
[----:B------:R-:W-:-:S07]  /*41c0*/  FFMA R9, R2, R4, R3 ;  /* 0x0000000402097223 */ /* 0x000fce0000000003 */
.L_x_88:
[----:B------:R-:W-:Y:S05]  /*41d0*/  BSYNC.RECONVERGENT B2 ;  /* 0x0000000000027941 */ /* 0x000fea0003800200 */
.L_x_86:
        /* <DEDUP_REMOVED lines=21> */
.L_x_96:
[----:B------:R-:W-:Y:S05]  /*4330*/  BSYNC.RECONVERGENT B3 ;  /* 0x0000000000037941 */ /* 0x000fea0003800200 */
.L_x_95:
        /* <DEDUP_REMOVED lines=11> */
.L_x_98:
[----:B------:R-:W0:Y:S02]  /*43f0*/  MUFU.RCP R3, R6 ;  /* 0x0000000600037308 */ /* 0x000e240000001000 */
[----:B0-----:R-:W-:-:S04]  /*4400*/  FFMA R4, R6, R3, -1 ;  /* 0xbf80000006047423 */ /* 0x001fc80000000003 */
[----:B------:R-:W-:-:S04]  /*4410*/  FADD.FTZ R4, -R4, -RZ ;  /* 0x800000ff04047221 */ /* 0x000fc80000010100 */
[----:B------:R-:W-:-:S07]  /*4420*/  FFMA R3, R3, R4, R3 ;  /* 0x0000000403037223 */ /* 0x000fce0000000003 */
.L_x_99:
[----:B------:R-:W-:Y:S05]  /*4430*/  BSYNC.RECONVERGENT B1 ;  /* 0x0000000000017941 */ /* 0x000fea0003800200 */
.L_x_97:
[----:B------:R-:W0:Y:S01]  /*4440*/  LDCU UR6, c[0x0][0x3a0] ;  /* 0x00007400ff0677ac */ /* 0x000e220008000800 */
[----:B------:R-:W-:-:S04]  /*4450*/  FADD R3, -R3, 1 ;  /* 0x3f80000003037421 */ /* 0x000fc80000000100 */
[----:B0-----:R-:W-:-:S07]  /*4460*/  FFMA R7, R2, R3, UR6 ;  /* 0x0000000602077e23 */ /* 0x001fce0008000003 */
.L_x_94:
[----:B------:R-:W-:Y:S05]  /*4470*/  BSYNC.RECONVERGENT B2 ;  /* 0x0000000000027941 */ /* 0x000fea0003800200 */
.L_x_93:
        /* <DEDUP_REMOVED lines=18> */
.L_x_101:
        /* <DEDUP_REMOVED lines=20> */
.L_x_104:
[----:B------:R-:W-:Y:S05]  /*46e0*/  BSYNC.RECONVERGENT B3 ;  /* 0x0000000000037941 */ /* 0x000fea0003800200 */
.L_x_103:
        /* <DEDUP_REMOVED lines=15> */
.L_x_106:
[----:B------:R-:W-:Y:S05]  /*47e0*/  BSYNC.RECONVERGENT B3 ;  /* 0x0000000000037941 */ /* 0x000fea0003800200 */
.L_x_105:
[----:B------:R-:W-:-:S04]  /*47f0*/  FADD R4, R4, 1 ;  /* 0x3f80000004047421 */ /* 0x000fc80000000000 */
[----:B------:R-:W-:-:S07]  /*4800*/  FFMA R7, R2, R4, R3 ;  /* 0x0000000402077223 */ /* 0x000fce0000000003 */
.L_x_102:
[----:B------:R-:W-:Y:S05]  /*4810*/  BSYNC.RECONVERGENT B2 ;  /* 0x0000000000027941 */ /* 0x000fea0003800200 */
.L_x_100:
[----:B------:R-:W0:Y:S01]  /*4820*/  LDC R3, c[0x0][0x3ac] ;  /* 0x0000eb00ff037b82 */ /* 0x000e220000000800 */
[----:B------:R-:W-:Y:S01]  /*4830*/  FADD R13, -R13, 1 ;  /* 0x3f8000000d0d7421 */ /* 0x000fe20000000100 */
[----:B------:R-:W-:Y:S01]  /*4840*/  BSSY.RECONVERGENT B2, `(.L_x_107) ;  /* 0x0000029000027945 */ /* 0x000fe20003800200 */
[----:B------:R-:W-:Y:S01]  /*4850*/  FADD R9, -R9, 1 ;  /* 0x3f80000009097421 */ /* 0x000fe20000000100 */
[----:B------:R-:W-:Y:S02]  /*4860*/  FADD R7, -R7, 1 ;  /* 0x3f80000007077421 */ /* 0x000fe40000000100 */
[----:B------:R-:W-:-:S04]  /*4870*/  FSETP.GT.AND P0, PT, R13, R0, PT ;  /* 0x000000000d00720b */ /* 0x000fc80003f04000 */
[----:B------:R-:W-:Y:S01]  /*4880*/  FSETP.EQ.OR P0, PT, R0, 1, !P0 ;  /* 0x3f8000000000780b */ /* 0x000fe20004702400 */
[----:B0-----:R-:W-:-:S12]  /*4890*/  FADD R3, -R3, 1 ;  /* 0x3f80000003037421 */ /* 0x001fd80000000100 */
[----:B------:R-:W-:Y:S05]  /*48a0*/  @P0 BRA `(.L_x_108) ;  /* 0x0000000000880947 */ /* 0x000fea0003800000 */
[C---:B------:R-:W-:Y:S01]  /*48b0*/  FADD R17, -R0.reuse, R3 ;  /* 0x0000000300117221 */ /* 0x040fe20000000100 */
[----:B------:R-:W-:Y:S01]  /*48c0*/  FADD R4, -R0, R13 ;  /* 0x0000000d00047221 */ /* 0x000fe20000000100 */
[----:B------:R-:W-:Y:S02]  /*48d0*/  BSSY.RECONVERGENT B3, `(.L_x_109) ;  /* 0x000000d000037945 */ /* 0x000fe40003800200 */
        /* <DEDUP_REMOVED lines=12> */
.L_x_110:
[----:B------:R-:W-:Y:S05]  /*49a0*/  BSYNC.RECONVERGENT B3 ;  /* 0x0000000000037941 */ /* 0x000fea0003800200 */
.L_x_109:
        /* <DEDUP_REMOVED lines=11> */
.L_x_112:
[----:B------:R-:W0:Y:S02]  /*4a60*/  MUFU.RCP R2, R13 ;  /* 0x0000000d00027308 */ /* 0x000e240000001000 */
[----:B0-----:R-:W-:-:S04]  /*4a70*/  FFMA R4, R13, R2, -1 ;  /* 0xbf8000000d047423 */ /* 0x001fc80000000002 */
[----:B------:R-:W-:-:S04]  /*4a80*/  FADD.FTZ R11, -R4, -RZ ;  /* 0x800000ff040b7221 */ /* 0x000fc80000010100 */
[----:B------:R-:W-:-:S07]  /*4a90*/  FFMA R2, R2, R11, R2 ;  /* 0x0000000b02027223 */ /* 0x000fce0000000002 */
.L_x_113:
[----:B------:R-:W-:Y:S05]  /*4aa0*/  BSYNC.RECONVERGENT B1 ;  /* 0x0000000000017941 */ /* 0x000fea0003800200 */
.L_x_111:
[----:B------:R-:W-:-:S04]  /*4ab0*/  FADD R2, -R2, 1 ;  /* 0x3f80000002027421 */ /* 0x000fc80000000100 */
[----:B------:R-:W-:-:S07]  /*4ac0*/  FFMA R13, R17, R2, R0 ;  /* 0x00000002110d7223 */ /* 0x000fce0000000000 */
.L_x_108:
[----:B------:R-:W-:Y:S05]  /*4ad0*/  BSYNC.RECONVERGENT B2 ;  /* 0x0000000000027941 */ /* 0x000fea0003800200 */
.L_x_107:
[----:B------:R-:W-:-:S13]  /*4ae0*/  FSETP.NEU.AND P0, PT, R3, 1, PT ;  /* 0x3f8000000300780b */ /* 0x000fda0003f0d000 */
[----:B------:R-:W-:-:S04]  /*4af0*/  @!P0 FADD R2, R13, -1 ;  /* 0xbf8000000d028421 */ /* 0x000fc80000000000 */
[----:B------:R-:W-:Y:S01]  /*4b00*/  @!P0 FADD R2, -R2, -RZ ;  /* 0x800000ff02028221 */ /* 0x000fe20000000100 */
[----:B------:R-:W-:Y:S06]  /*4b10*/  @!P0 BRA `(.L_x_114) ;  /* 0x0000000000e88947 */ /* 0x000fec0003800000 */
[----:B------:R-:W0:Y:S01]  /*4b20*/  LDC R6, c[0x0][0x3ac] ;  /* 0x0000eb00ff067b82 */ /* 0x000e220000000800 */
[----:B------:R-:W-:Y:S01]  /*4b30*/  HFMA2 R2, -RZ, RZ, 3.140625, 0 ;  /* 0x42480000ff027431 */ /* 0x000fe200000001ff */
[----:B------:R-:W-:Y:S01]  /*4b40*/  MOV R11, 0x3f800000 ;  /* 0x3f800000000b7802 */ /* 0x000fe20000000f00 */
[----:B------:R-:W-:-:S04]  /*4b50*/  HFMA2 R17, -RZ, RZ, 1.1591796875, -112.625 ;  /* 0x3ca3d70aff117431 */ /* 0x000fc800000001ff */
[----:B------:R-:W-:-:S04]  /*4b60*/  FFMA R2, R2, -0.019999999552965164185, R11 ;  /* 0xbca3d70a02027823 */ /* 0x000fc8000000000b */
[----:B------:R-:W-:Y:S01]  /*4b70*/  FFMA R2, R2, -R17, -0.019999999552965164185 ;  /* 0xbca3d70a02027423 */ /* 0x000fe20000000811 */
        /* <DEDUP_REMOVED lines=10> */
.L_x_115:
[----:B------:R-:W-:Y:S01]  /*4c20*/  FADD R17, -R4, 1 ;  /* 0x3f80000004117421 */ /* 0x000fe20000000100 */
[----:B------:R-:W-:Y:S04]  /*4c30*/  BSSY.RECONVERGENT B2, `(.L_x_116) ;  /* 0x0000026000027945 */ /* 0x000fe80003800200 */
[----:B------:R-:W-:-:S13]  /*4c40*/  FSETP.GT.AND P0, PT, R13, R17, PT ;  /* 0x000000110d00720b */ /* 0x000fda0003f04000 */
[----:B------:R-:W-:Y:S05]  /*4c50*/  @!P0 BRA `(.L_x_117) ;  /* 0x00000000008c8947 */ /* 0x000fea0003800000 */
[----:B------:R-:W-:Y:S01]  /*4c60*/  FADD R4, R4, -1 ;  /* 0xbf80000004047421 */ /* 0x000fe20000000000 */
[----:B------:R-:W-:Y:S03]  /*4c70*/  BSSY.RECONVERGENT B3, `(.L_x_118) ;  /* 0x000000f000037945 */ /* 0x000fe60003800200 */
[----:B------:R-:W-:Y:S01]  /*4c80*/  FADD R2, R4, 1 ;  /* 0x3f80000004027421 */ /* 0x000fe20000000000 */
[----:B------:R-:W-:-:S03]  /*4c90*/  FADD R4, R13, R4 ;  /* 0x000000040d047221 */ /* 0x000fc60000000000 */
        /* <DEDUP_REMOVED lines=12> */
.L_x_119:
[----:B------:R-:W-:Y:S05]  /*4d60*/  BSYNC.RECONVERGENT B3 ;  /* 0x0000000000037941 */ /* 0x000fea0003800200 */
.L_x_118:
        /* <DEDUP_REMOVED lines=15> */
.L_x_121:
[----:B------:R-:W-:Y:S05]  /*4e60*/  BSYNC.RECONVERGENT B3 ;  /* 0x0000000000037941 */ /* 0x000fea0003800200 */
.L_x_120:
[----:B------:R-:W-:-:S04]  /*4e70*/  FADD R4, R4, 1 ;  /* 0x3f80000004047421 */ /* 0x000fc80000000000 */
[----:B------:R-:W-:-:S07]  /*4e80*/  FFMA R13, R2, R4, R17 ;  /* 0x00000004020d7223 */ /* 0x000fce0000000011 */
.L_x_117:
[----:B------:R-:W-:Y:S05]  /*4e90*/  BSYNC.RECONVERGENT B2 ;  /* 0x0000000000027941 */ /* 0x000fea0003800200 */
.L_x_116:
[----:B------:R-:W-:-:S04]  /*4ea0*/  FADD R2, R13, -1 ;  /* 0xbf8000000d027421 */ /* 0x000fc80000000000 */
[----:B------:R-:W-:-:S07]  /*4eb0*/  FADD R2, -R2, -RZ ;  /* 0x800000ff02027221 */ /* 0x000fce0000000100 */
.L_x_114:
[----:B------:R-:W-:Y:S01]  /*4ec0*/  FSETP.GT.AND P0, PT, R9, R0, PT ;  /* 0x000000000900720b */ /* 0x000fe20003f04000 */
[----:B------:R-:W-:Y:S03]  /*4ed0*/  BSSY.RECONVERGENT B2, `(.L_x_122) ;  /* 0x0000024000027945 */ /* 0x000fe60003800200 */
[----:B------:R-:W-:-:S13]  /*4ee0*/  FSETP.EQ.OR P0, PT, R0, 1, !P0 ;  /* 0x3f8000000000780b */ /* 0x000fda0004702400 */
        /* <DEDUP_REMOVED lines=16> */
.L_x_125:
[----:B------:R-:W-:Y:S05]  /*4ff0*/  BSYNC.RECONVERGENT B3 ;  /* 0x0000000000037941 */ /* 0x000fea0003800200 */
.L_x_124:
        /* <DEDUP_REMOVED lines=9> */
[----:B------:R-:W-:Y:S05]  /*5090*/  BRA `(.L_x_128) ;  /* 0x0000000000107947 */ /* 0x000fea0003800000 */
.L_x_127:
[----:B------:R-:W0:Y:S02]  /*50a0*/  MUFU.RCP R4, R11 ;  /* 0x0000000b00047308 */ /* 0x000e240000001000 */
[----:B0-----:R-:W-:-:S04]  /*50b0*/  FFMA R6, R11, R4, -1 ;  /* 0xbf8000000b067423 */ /* 0x001fc80000000004 */
[----:B------:R-:W-:-:S04]  /*50c0*/  FADD.FTZ R9, -R6, -RZ ;  /* 0x800000ff06097221 */ /* 0x000fc80000010100 */
[----:B------:R-:W-:-:S07]  /*50d0*/  FFMA R4, R4, R9, R4 ;  /* 0x0000000904047223 */ /* 0x000fce0000000004 */
.L_x_128:
[----:B------:R-:W-:Y:S05]  /*50e0*/  BSYNC.RECONVERGENT B1 ;  /* 0x0000000000017941 */ /* 0x000fea0003800200 */
.L_x_126:
[----:B------:R-:W-:-:S04]  /*50f0*/  FADD R4, -R4, 1 ;  /* 0x3f80000004047421 */ /* 0x000fc80000000100 */
[----:B------:R-:W-:-:S07]  /*5100*/  FFMA R9, R13, R4, R0 ;  /* 0x000000040d097223 */ /* 0x000fce0000000000 */
.L_x_123:
[----:B------:R-:W-:Y:S05]  /*5110*/  BSYNC.RECONVERGENT B2 ;  /* 0x0000000000027941 */ /* 0x000fea0003800200 */
.L_x_122:
[----:B------:R-:W-:-:S13]  /*5120*/  FSETP.NEU.AND P0, PT, R3, 1, PT ;  /* 0x3f8000000300780b */ /* 0x000fda0003f0d000 */
[----:B------:R-:W-:-:S04]  /*5130*/  @!P0 FADD R8, R9, -1 ;  /* 0xbf80000009088421 */ /* 0x000fc80000000000 */
[----:B------:R-:W-:Y:S01]  /*5140*/  @!P0 FADD R8, -R8, -RZ ;  /* 0x800000ff08088221 */ /* 0x000fe20000000100 */
[----:B------:R-:W-:Y:S06]  /*5150*/  @!P0 BRA `(.L_x_129) ;  /* 0x0000000000e48947 */ /* 0x000fec0003800000 */
[----:B------:R-:W0:Y:S01]  /*5160*/  LDC R8, c[0x0][0x3ac] ;  /* 0x0000eb00ff087b82 */ /* 0x000e220000000800 */
[----:B------:R-:W-:Y:S01]  /*5170*/  HFMA2 R11, -RZ, RZ, 1.1591796875, -112.625 ;  /* 0x3ca3d70aff0b7431 */ /* 0x000fe200000001ff */
[----:B------:R-:W-:-:S05]  /*5180*/  MOV R4, 0x3f800000 ;  /* 0x3f80000000047802 */ /* 0x000fca0000000f00 */
[----:B------:R-:W-:-:S04]  /*5190*/  FFMA R4, -R11, 50, R4 ;  /* 0x424800000b047823 */ /* 0x000fc80000000104 */
        /* <DEDUP_REMOVED lines=11> */
.L_x_130:
        /* <DEDUP_REMOVED lines=20> */
.L_x_134:
[----:B------:R-:W-:Y:S05]  /*5390*/  BSYNC.RECONVERGENT B3 ;  /* 0x0000000000037941 */ /* 0x000fea0003800200 */
.L_x_133:
        /* <DEDUP_REMOVED lines=15> */
.L_x_136:
[----:B------:R-:W-:Y:S05]  /*5490*/  BSYNC.RECONVERGENT B3 ;  /* 0x0000000000037941 */ /* 0x000fea0003800200 */
.L_x_135:
[----:B------:R-:W-:-:S04]  /*54a0*/  FADD R4, R4, 1 ;  /* 0x3f80000004047421 */ /* 0x000fc80000000000 */
[----:B------:R-:W-:-:S07]  /*54b0*/  FFMA R9, R8, R4, R13 ;  /* 0x0000000408097223 */ /* 0x000fce000000000d */
.L_x_132:
[----:B------:R-:W-:Y:S05]  /*54c0*/  BSYNC.RECONVERGENT B2 ;  /* 0x0000000000027941 */ /* 0x000fea0003800200 */
.L_x_131:
[----:B------:R-:W-:-:S04]  /*54d0*/  FADD R8, R9, -1 ;  /* 0xbf80000009087421 */ /* 0x000fc80000000000 */
[----:B------:R-:W-:-:S07]  /*54e0*/  FADD R8, -R8, -RZ ;  /* 0x800000ff08087221 */ /* 0x000fce0000000100 */
.L_x_129:
        /* <DEDUP_REMOVED lines=19> */
.L_x_140:
[----:B------:R-:W-:Y:S05]  /*5620*/  BSYNC.RECONVERGENT B3 ;  /* 0x0000000000037941 */ /* 0x000fea0003800200 */
.L_x_139:
        /* <DEDUP_REMOVED lines=10> */
.L_x_142:
[----:B------:R-:W0:Y:S02]  /*56d0*/  MUFU.RCP R4, R11 ;  /* 0x0000000b00047308 */ /* 0x000e240000001000 */
[----:B0-----:R-:W-:-:S04]  /*56e0*/  FFMA R6, R11, R4, -1 ;  /* 0xbf8000000b067423 */ /* 0x001fc80000000004 */
[----:B------:R-:W-:-:S04]  /*56f0*/  FADD.FTZ R7, -R6, -RZ ;  /* 0x800000ff06077221 */ /* 0x000fc80000010100 */
[----:B------:R-:W-:-:S07]  /*5700*/  FFMA R4, R4, R7, R4 ;  /* 0x0000000704047223 */ /* 0x000fce0000000004 */
.L_x_143:
[----:B------:R-:W-:Y:S05]  /*5710*/  BSYNC.RECONVERGENT B1 ;  /* 0x0000000000017941 */ /* 0x000fea0003800200 */
.L_x_141:
[----:B------:R-:W-:-:S04]  /*5720*/  FADD R4, -R4, 1 ;  /* 0x3f80000004047421 */ /* 0x000fc80000000100 */
[----:B------:R-:W-:-:S07]  /*5730*/  FFMA R7, R9, R4, R0 ;  /* 0x0000000409077223 */ /* 0x000fce0000000000 */
.L_x_138:
[----:B------:R-:W-:Y:S05]  /*5740*/  BSYNC.RECONVERGENT B2 ;  /* 0x0000000000027941 */ /* 0x000fea0003800200 */
.L_x_137:
        /* <DEDUP_REMOVED lines=19> */
.L_x_145:
        /* <DEDUP_REMOVED lines=20> */
.L_x_149:
[----:B------:R-:W-:Y:S05]  /*59c0*/  BSYNC.RECONVERGENT B3 ;  /* 0x0000000000037941 */ /* 0x000fea0003800200 */
.L_x_148:
        /* <DEDUP_REMOVED lines=15> */
.L_x_151:
[----:B------:R-:W-:Y:S05]  /*5ac0*/  BSYNC.RECONVERGENT B3 ;  /* 0x0000000000037941 */ /* 0x000fea0003800200 */
.L_x_150:
[----:B------:R-:W-:-:S04]  /*5ad0*/  FADD R4, R4, 1 ;  /* 0x3f80000004047421 */ /* 0x000fc80000000000 */
[----:B------:R-:W-:-:S07]  /*5ae0*/  FFMA R7, R0, R4, R3 ;  /* 0x0000000400077223 */ /* 0x000fce0000000003 */
.L_x_147:
[----:B------:R-:W-:Y:S05]  /*5af0*/  BSYNC.RECONVERGENT B2 ;  /* 0x0000000000027941 */ /* 0x000fea0003800200 */
.L_x_146:
[----:B------:R-:W-:-:S04]  /*5b00*/  FADD R0, R7, -1 ;  /* 0xbf80000007007421 */ /* 0x000fc80000000000 */
[----:B------:R-:W-:-:S07]  /*5b10*/  FADD R0, -R0, -RZ ;  /* 0x800000ff00007221 */ /* 0x000fce0000000100 */
.L_x_144:
[----:B------:R-:W0:Y:S02]  /*5b20*/  LDCU UR6, c[0x0][0x3b8] ;  /* 0x00007700ff0677ac */ /* 0x000e240008000800 */
[----:B0-----:R-:W-:-:S09]  /*5b30*/  UISETP.NE.AND UP0, UPT, UR6, URZ, UPT ;  /* 0x000000ff0600728c */ /* 0x001fd2000bf05270 */
[----:B------:R-:W-:Y:S05]  /*5b40*/  BRA.U !UP0, `(.L_x_152) ;  /* 0x0000000d08a87547 */ /* 0x000fea000b800000 */
[C---:B------:R-:W-:Y:S01]  /*5b50*/  FSETP.GTU.AND P0, PT, R2.reuse, 1, PT ;  /* 0x3f8000000200780b */ /* 0x040fe20003f0c000 */
[----:B------:R-:W-:Y:S03]  /*5b60*/  BSSY.RECONVERGENT B0, `(.L_x_153) ;  /* 0x000004c000007945 */ /* 0x000fe60003800200 */
[----:B------:R-:W-:-:S13]  /*5b70*/  FSETP.LTU.OR P0, PT, R2, RZ, P0 ;  /* 0x000000ff0200720b */ /* 0x000fda0000709400 */
[----:B------:R-:W-:Y:S05]  /*5b80*/  @P0 BRA `(.L_x_154) ;  /* 0x0000000400240947 */ /* 0x000fea0003800000 */
[----:B------:R-:W-:-:S13]  /*5b90*/  FSETP.GEU.AND P0, PT, R2, 0.018100000917911529541, PT ;  /* 0x3c9446740200780b */ /* 0x000fda0003f0e000 */
[----:B------:R-:W-:Y:S01]  /*5ba0*/  @!P0 FMUL R2, R2, 4.5 ;  /* 0x4090000002028820 */ /* 0x000fe20000400000 */
[----:B------:R-:W-:Y:S06]  /*5bb0*/  @!P0 BRA `(.L_x_154) ;  /* 0x0000000400188947 */ /* 0x000fec0003800000 */
[----:B------:R-:W-:Y:S01]  /*5bc0*/  FSETP.NEU.AND P0, PT, R2, 1, PT ;  /* 0x3f8000000200780b */ /* 0x000fe20003f0d000 */
[----:B------:R-:W-:Y:S01]  /*5bd0*/  BSSY.RECONVERGENT B1, `(.L_x_155) ;  /* 0x0000043000017945 */ /* 0x000fe20003800200 */
[----:B------:R-:W-:Y:S01]  /*5be0*/  HFMA2 R4, -RZ, RZ, 1.875, 0 ;  /* 0x3f800000ff047431 */ /* 0x000fe200000001ff */
[----:B------:R-:W-:-:S10]  /*5bf0*/  MOV R3, 0x3f8cb5dd ;  /* 0x3f8cb5dd00037802 */ /* 0x000fd40000000f00 */
[----:B------:R-:W-:Y:S05]  /*5c00*/  @!P0 BRA `(.L_x_156) ;  /* 0x0000000000fc8947 */ /* 0x000fea0003800000 */
[----:B------:R-:W-:-:S13]  /*5c10*/  FSETP.NAN.AND P0, PT, |R2|, |R2|, PT ;  /* 0x400000020200720b */ /* 0x000fda0003f08200 */
[----:B------:R-:W-:Y:S01]  /*5c20*/  @P0 FADD R4, R2, 0.44999998807907104492 ;  /* 0x3ee6666602040421 */ /* 0x000fe20000000000 */
[----:B------:R-:W-:Y:S06]  /*5c30*/  @P0 BRA `(.L_x_156) ;  /* 0x0000000000f00947 */ /* 0x000fec0003800000 */
[C---:B------:R-:W-:Y:S01]  /*5c40*/  FMUL R7, |R2|.reuse, 16777216 ;  /* 0x4b80000002077820 */ /* 0x040fe20000400200 */
[C---:B------:R-:W-:Y:S02]  /*5c50*/  FSETP.GEU.AND P0, PT, |R2|.reuse, 1.175494350822287508e-38, PT ;  /* 0x008000000200780b */ /* 0x040fe40003f0e200 */
[----:B------:R-:W-:Y:S02]  /*5c60*/  MOV R16, 0x3a2c32e4 ;  /* 0x3a2c32e400107802 */ /* 0x000fe40000000f00 */
[----:B------:R-:W-:Y:S02]  /*5c70*/  FSEL R7, R7, |R2|, !P0 ;  /* 0x4000000207077208 */ /* 0x000fe40004000000 */
[----:B------:R-:W-:Y:S02]  /*5c80*/  FSETP.NEU.AND P2, PT, |R2|, +INF , PT ;  /* 0x7f8000000200780b */ /* 0x000fe40003f4d200 */
[----:B------:R-:W-:-:S04]  /*5c90*/  IADD3 R4, PT, PT, R7, -0x3f3504f3, RZ ;  /* 0xc0cafb0d07047810 */ /* 0x000fc80007ffe0ff */
[----:B------:R-:W-:-:S04]  /*5ca0*/  LOP3.LUT R4, R4, 0xff800000, RZ, 0xc0, !PT ;  /* 0xff80000004047812 */ /* 0x000fc800078ec0ff */
[-C--:B------:R-:W-:Y:S02]  /*5cb0*/  IADD3 R7, PT, PT, R7, -R4.reuse, RZ ;  /* 0x8000000407077210 */ /* 0x080fe40007ffe0ff */
[----:B------:R-:W-:-:S03]  /*5cc0*/  I2FP.F32.S32 R4, R4 ;  /* 0x0000000400047245 */ /* 0x000fc60000201400 */
[C---:B------:R-:W-:Y:S01]  /*5cd0*/  FADD R10, R7.reuse, 1 ;  /* 0x3f800000070a7421 */ /* 0x040fe20000000000 */
[----:B------:R-:W-:Y:S01]  /*5ce0*/  FADD R9, R7, -1 ;  /* 0xbf80000007097421 */ /* 0x000fe20000000000 */
[----:B------:R-:W-:-:S03]  /*5cf0*/  FSEL R7, RZ, -24, P0 ;  /* 0xc1c00000ff077808 */ /* 0x000fc60000000000 */
[----:B------:R-:W-:Y:S01]  /*5d00*/  FADD R11, R9, R9 ;  /* 0x00000009090b7221 */ /* 0x000fe20000000000 */
[----:B------:R-:W0:Y:S01]  /*5d10*/  MUFU.RCP R10, R10 ;  /* 0x0000000a000a7308 */ /* 0x000e220000001000 */
[----:B------:R-:W-:Y:S02]  /*5d20*/  FFMA R7, R4, 1.1920928955078125e-07, R7 ;  /* 0x3400000004077823 */ /* 0x000fe40000000007 */
[----:B0-----:R-:W-:-:S04]  /*5d30*/  FMUL R6, R10, R11 ;  /* 0x0000000b0a067220 */ /* 0x001fc80000400000 */
[----:B------:R-:W-:Y:S01]  /*5d40*/  FADD R12, R9, -R6 ;  /* 0x80000006090c7221 */ /* 0x000fe20000000000 */
[C---:B------:R-:W-:Y:S01]  /*5d50*/  FMUL R11, R6.reuse, R6 ;  /* 0x00000006060b7220 */ /* 0x040fe20000400000 */
[----:B------:R-:W-:Y:S02]  /*5d60*/  FFMA R4, R6, 1.4426950216293334961, R7 ;  /* 0x3fb8aa3b06047823 */ /* 0x000fe40000000007 */
[----:B------:R-:W-:Y:S01]  /*5d70*/  FADD R12, R12, R12 ;  /* 0x0000000c0c0c7221 */ /* 0x000fe20000000000 */
[----:B------:R-:W-:Y:S01]  /*5d80*/  FFMA R16, R11, R16, 0.0032181653659790754318 ;  /* 0x3b52e7db0b107423 */ /* 0x000fe20000000010 */
[----:B------:R-:W-:Y:S02]  /*5d90*/  FADD R7, R7, -R4 ;  /* 0x8000000407077221 */ /* 0x000fe40000000000 */
[----:B------:R-:W-:Y:S01]  /*5da0*/  FFMA R9, R9, -R6, R12 ;  /* 0x8000000609097223 */ /* 0x000fe2000000000c */
[----:B------:R-:W-:Y:S01]  /*5db0*/  FFMA R16, R11, R16, 0.018033718690276145935 ;  /* 0x3c93bb730b107423 */ /* 0x000fe20000000010 */
[----:B------:R-:W-:-:S02]  /*5dc0*/  FFMA R12, R6, 1.4426950216293334961, R7 ;  /* 0x3fb8aa3b060c7823 */ /* 0x000fc40000000007 */
[----:B------:R-:W-:Y:S01]  /*5dd0*/  FMUL R9, R10, R9 ;  /* 0x000000090a097220 */ /* 0x000fe20000400000 */
        /* <DEDUP_REMOVED lines=8> */
[----:B------:R-:W-:Y:S01]  /*5e60*/  FMUL R6, R7, 0.44999998807907104492 ;  /* 0x3ee6666607067820 */ /* 0x000fe20000400000 */
[----:B------:R-:W-:-:S03]  /*5e70*/  FADD R4, -R4, R7 ;  /* 0x0000000704047221 */ /* 0x000fc60000000100 */
[----:B------:R-:W0:Y:S01]  /*5e80*/  FRND R9, R6 ;  /* 0x0000000600097307 */ /* 0x000e220000201000 */
[----:B------:R-:W-:Y:S01]  /*5e90*/  FADD R4, R11, -R4 ;  /* 0x800000040b047221 */ /* 0x000fe20000000000 */
[----:B------:R-:W-:Y:S01]  /*5ea0*/  FFMA R7, R7, 0.44999998807907104492, -R6 ;  /* 0x3ee6666607077823 */ /* 0x000fe20000000806 */
[----:B------:R-:W-:Y:S01]  /*5eb0*/  HFMA2 R11, -RZ, RZ, 0.64013671875, -15.109375 ;  /* 0x391fcb8eff0b7431 */ /* 0x000fe200000001ff */
[----:B------:R-:W-:Y:S02]  /*5ec0*/  FSETP.GT.AND P1, PT, |R6|, 152, PT ;  /* 0x431800000600780b */ /* 0x000fe40003f24200 */
[----:B------:R-:W-:Y:S02]  /*5ed0*/  FFMA R7, R4, 0.44999998807907104492, R7 ;  /* 0x3ee6666604077823 */ /* 0x000fe40000000007 */
        /* <DEDUP_REMOVED lines=17> */
[----:B------:R-:W-:-:S07]  /*5ff0*/  @!P2 FADD R4, R2, R2 ;  /* 0x000000020204a221 */ /* 0x000fce0000000000 */
.L_x_156:
[----:B------:R-:W-:Y:S05]  /*6000*/  BSYNC.RECONVERGENT B1 ;  /* 0x0000000000017941 */ /* 0x000fea0003800200 */
.L_x_155:
[----:B------:R-:W-:-:S07]  /*6010*/  FFMA R2, R4, R3, -0.099300026893615722656 ;  /* 0xbdcb5dd004027423 */ /* 0x000fce0000000003 */
.L_x_154:
[----:B------:R-:W-:Y:S05]  /*6020*/  BSYNC.RECONVERGENT B0 ;  /* 0x0000000000007941 */ /* 0x000fea0003800200 */
.L_x_153:
        /* <DEDUP_REMOVED lines=75> */
.L_x_160:
[----:B------:R-:W-:Y:S05]  /*64e0*/  BSYNC.RECONVERGENT B1 ;  /* 0x0000000000017941 */ /* 0x000fea0003800200 */
.L_x_159:
[----:B------:R-:W-:-:S07]  /*64f0*/  FFMA R8, R4, R3, -0.099300026893615722656 ;  /* 0xbdcb5dd004087423 */ /* 0x000fce0000000003 */
.L_x_158:
[----:B------:R-:W-:Y:S05]  /*6500*/  BSYNC.RECONVERGENT B0 ;  /* 0x0000000000007941 */ /* 0x000fea0003800200 */
.L_x_157:
        /* <DEDUP_REMOVED lines=75> */
.L_x_163:
[----:B------:R-:W-:Y:S05]  /*69c0*/  BSYNC.RECONVERGENT B1 ;  /* 0x0000000000017941 */ /* 0x000fea0003800200 */
.L_x_162:
[----:B------:R-:W-:-:S07]  /*69d0*/  FFMA R0, R4, R3, -0.099300026893615722656 ;  /* 0xbdcb5dd004007423 */ /* 0x000fce0000000003 */
.L_x_161:
[----:B------:R-:W-:Y:S05]  /*69e0*/  BSYNC.RECONVERGENT B0 ;  /* 0x0000000000007941 */ /* 0x000fea0003800200 */
.L_x_152:
[----:B------:R-:W0:Y:S08]  /*69f0*/  LDC R3, c[0x0][0x3b0] ;  /* 0x0000ec00ff037b82 */ /* 0x000e300000000800 */
[----:B------:R-:W1:Y:S01]  /*6a00*/  LDC.64 R6, c[0x0][0x388] ;  /* 0x0000e200ff067b82 */ /* 0x000e620000000a00 */
[----:B0-----:R-:W-:Y:S01]  /*6a10*/  ISETP.NE.AND P0, PT, R3, 0x1, PT ;  /* 0x000000010300780c */ /* 0x001fe20003f05270 */
[----:B-1----:R-:W-:-:S12]  /*6a20*/  IMAD.WIDE R4, R5, 0x4, R6 ;  /* 0x0000000405047825 */ /* 0x002fd800078e0206 */
[----:B------:R-:W-:-:S05]  /*6a30*/  @!P0 FMNMX.NAN R3, R2, 1, !PT ;  /* 0x3f80000002038809 */ /* 0x000fca0007820000 */
[----:B------:R-:W-:Y:S01]  /*6a40*/  @!P0 FADD R2, R3, -1 ;  /* 0xbf80000003028421 */ /* 0x000fe20000000000 */
[----:B------:R-:W-:Y:S06]  /*6a50*/  @!P0 BRA `(.L_x_164) ;  /* 0x0000000000148947 */ /* 0x000fec0003800000 */
[----:B------:R-:W0:Y:S02]  /*6a60*/  LDC R3, c[0x0][0x3b4] ;  /* 0x0000ed00ff037b82 */ /* 0x000e240000000800 */
[----:B0-----:R-:W-:-:S13]  /*6a70*/  ISETP.NE.AND P2, PT, R3, 0x1, PT ;  /* 0x000000010300780c */ /* 0x001fda0003f45270 */
[C---:B------:R-:W-:Y:S01]  /*6a80*/  @!P2 FADD R3, R2.reuse, 1 ;  /* 0x3f8000000203a421 */ /* 0x040fe20000000000 */
[----:B------:R-:W-:-:S04]  /*6a90*/  @!P2 FSETP.GE.AND P1, PT, R2, RZ, PT ;  /* 0x000000ff0200a20b */ /* 0x000fc80003f26000 */
[----:B------:R-:W-:-:S09]  /*6aa0*/  @!P2 FSEL R2, R3, RZ, !P1 ;  /* 0x000000ff0302a208 */ /* 0x000fd20004800000 */
.L_x_164:
[----:B------:R0:W-:Y:S01]  /*6ab0*/  STG.E desc[UR4][R4.64], R2 ;  /* 0x0000000204007986 */ /* 0x0001e2000c101904 */
[----:B------:R-:W-:-:S05]  /*6ac0*/  @!P0 FMNMX.NAN R3, R8, 1, !PT ;  /* 0x3f80000008038809 */ /* 0x000fca0007820000 */
[----:B------:R-:W-:Y:S01]  /*6ad0*/  @!P0 FADD R8, R3, -1 ;  /* 0xbf80000003088421 */ /* 0x000fe20000000000 */
[----:B------:R-:W-:Y:S06]  /*6ae0*/  @!P0 BRA `(.L_x_165) ;  /* 0x0000000000148947 */ /* 0x000fec0003800000 */
[----:B0-----:R-:W0:Y:S02]  /*6af0*/  LDC R2, c[0x0][0x3b4] ;  /* 0x0000ed00ff027b82 */ /* 0x001e240000000800 */
[----:B0-----:R-:W-:-:S13]  /*6b00*/  ISETP.NE.AND P2, PT, R2, 0x1, PT ;  /* 0x000000010200780c */ /* 0x001fda0003f45270 */
[C---:B------:R-:W-:Y:S01]  /*6b10*/  @!P2 FADD R2, R8.reuse, 1 ;  /* 0x3f8000000802a421 */ /* 0x040fe20000000000 */
[----:B------:R-:W-:-:S04]  /*6b20*/  @!P2 FSETP.GE.AND P1, PT, R8, RZ, PT ;  /* 0x000000ff0800a20b */ /* 0x000fc80003f26000 */
[----:B------:R-:W-:-:S09]  /*6b30*/  @!P2 FSEL R8, R2, RZ, !P1 ;  /* 0x000000ff0208a208 */ /* 0x000fd20004800000 */
.L_x_165:
[----:B------:R1:W-:Y:S01]  /*6b40*/  STG.E desc[UR4][R4.64+0x4], R8 ;  /* 0x0000040804007986 */ /* 0x0003e2000c101904 */
[----:B0-----:R-:W-:-:S05]  /*6b50*/  @!P0 FMNMX.NAN R2, R0, 1, !PT ;  /* 0x3f80000000028809 */ /* 0x001fca0007820000 */
[----:B------:R-:W-:Y:S01]  /*6b60*/  @!P0 FADD R0, R2, -1 ;  /* 0xbf80000002008421 */ /* 0x000fe20000000000 */
[----:B------:R-:W-:Y:S06]  /*6b70*/  @!P0 BRA `(.L_x_166) ;  /* 0x0000000000148947 */ /* 0x000fec0003800000 */
[----:B------:R-:W0:Y:S02]  /*6b80*/  LDC R2, c[0x0][0x3b4] ;  /* 0x0000ed00ff027b82 */ /* 0x000e240000000800 */
[----:B0-----:R-:W-:-:S13]  /*6b90*/  ISETP.NE.AND P1, PT, R2, 0x1, PT ;  /* 0x000000010200780c */ /* 0x001fda0003f25270 */
[C---:B------:R-:W-:Y:S01]  /*6ba0*/  @!P1 FADD R2, R0.reuse, 1 ;  /* 0x3f80000000029421 */ /* 0x040fe20000000000 */
[----:B------:R-:W-:-:S04]  /*6bb0*/  @!P1 FSETP.GE.AND P0, PT, R0, RZ, PT ;  /* 0x000000ff0000920b */ /* 0x000fc80003f06000 */
[----:B------:R-:W-:-:S09]  /*6bc0*/  @!P1 FSEL R0, R2, RZ, !P0 ;  /* 0x000000ff02009208 */ /* 0x000fd20004000000 */
.L_x_166:
[----:B------:R-:W-:Y:S04]  /*6bd0*/  STG.E desc[UR4][R4.64+0x8], R0 ;  /* 0x0000080004007986 */ /* 0x000fe8000c101904 */
[----:B------:R-:W2:Y:S04]  /*6be0*/  LDG.E R15, desc[UR4][R14.64+0xc] ;  /* 0x00000c040e0f7981 */ /* 0x000ea8000c1e1900 */
[----:B--2---:R-:W-:Y:S01]  /*6bf0*/  STG.E desc[UR4][R4.64+0xc], R15 ;  /* 0x00000c0f04007986 */ /* 0x004fe2000c101904 */
[----:B------:R-:W-:Y:S05]  /*6c00*/  EXIT ;  /* 0x000000000000794d */ /* 0x000fea0003800000 */
        .weak           $__internal_0_$__cuda_sm20_rcp_rn_f32_slowpath
        .type           $__internal_0_$__cuda_sm20_rcp_rn_f32_slowpath,@function
        .size           $__internal_0_$__cuda_sm20_rcp_rn_f32_slowpath,($__internal_1_$__cuda_sm3x_div_rn_noftz_f32_slowpath - $__internal_0_$__cuda_sm20_rcp_rn_f32_slowpath)
$__internal_0_$__cuda_sm20_rcp_rn_f32_slowpath:
[----:B------:R-:W-:Y:S01]  /*6c10*/  SHF.L.U32 R6, R4, 0x1, RZ ;  /* 0x0000000104067819 */ /* 0x000fe200000006ff */
[----:B------:R-:W-:Y:S03]  /*6c20*/  BSSY.RECONVERGENT B0, `(.L_x_167) ;  /* 0x0000030000007945 */ /* 0x000fe60003800200 */
[----:B------:R-:W-:-:S04]  /*6c30*/  SHF.R.U32.HI R6, RZ, 0x18, R6 ;  /* 0x00000018ff067819 */ /* 0x000fc80000011606 */
[----:B------:R-:W-:-:S13]  /*6c40*/  ISETP.NE.U32.AND P0, PT, R6, RZ, PT ;  /* 0x000000ff0600720c */ /* 0x000fda0003f05070 */
[----:B------:R-:W-:Y:S05]  /*6c50*/  @P0 BRA `(.L_x_168) ;  /* 0x0000000000280947 */ /* 0x000fea0003800000 */
[----:B------:R-:W-:-:S04]  /*6c60*/  SHF.L.U32 R6, R4, 0x1, RZ ;  /* 0x0000000104067819 */ /* 0x000fc800000006ff */
[----:B------:R-:W-:-:S13]  /*6c70*/  ISETP.NE.AND P0, PT, R6, RZ, PT ;  /* 0x000000ff0600720c */ /* 0x000fda0003f05270 */
[----:B------:R-:W-:Y:S01]  /*6c80*/  @P0 FFMA R12, R4, 1.84467440737095516160e+19, RZ ;  /* 0x5f800000040c0823 */ /* 0x000fe200000000ff */
[----:B------:R-:W-:Y:S08]  /*6c90*/  @!P0 MUFU.RCP R11, R4 ;  /* 0x00000004000b8308 */ /* 0x000ff00000001000 */
[----:B------:R-:W0:Y:S02]  /*6ca0*/  @P0 MUFU.RCP R19, R12 ;  /* 0x0000000c00130308 */ /* 0x000e240000001000 */
[----:B0-----:R-:W-:-:S04]  /*6cb0*/  @P0 FFMA R6, R12, R19, -1 ;  /* 0xbf8000000c060423 */ /* 0x001fc80000000013 */
[----:B------:R-:W-:-:S04]  /*6cc0*/  @P0 FADD.FTZ R6, -R6, -RZ ;  /* 0x800000ff06060221 */ /* 0x000fc80000010100 */
[----:B------:R-:W-:-:S04]  /*6cd0*/  @P0 FFMA R6, R19, R6, R19 ;  /* 0x0000000613060223 */ /* 0x000fc80000000013 */
[----:B------:R-:W-:Y:S01]  /*6ce0*/  @P0 FFMA R11, R6, 1.84467440737095516160e+19, RZ ;  /* 0x5f800000060b0823 */ /* 0x000fe200000000ff */
[----:B------:R-:W-:Y:S06]  /*6cf0*/  BRA `(.L_x_169) ;  /* 0x0000000000887947 */ /* 0x000fec0003800000 */
.L_x_168:
[----:B------:R-:W-:-:S04]  /*6d00*/  IADD3 R11, PT, PT, R6, -0xfd, RZ ;  /* 0xffffff03060b7810 */ /* 0x000fc80007ffe0ff */
[----:B------:R-:W-:-:S13]  /*6d10*/  ISETP.GT.U32.AND P0, PT, R11, 0x1, PT ;  /* 0x000000010b00780c */ /* 0x000fda0003f04070 */
[----:B------:R-:W-:Y:S05]  /*6d20*/  @P0 BRA `(.L_x_170) ;  /* 0x0000000000780947 */ /* 0x000fea0003800000 */
[----:B------:R-:W-:Y:S02]  /*6d30*/  LOP3.LUT R12, R4, 0x7fffff, RZ, 0xc0, !PT ;  /* 0x007fffff040c7812 */ /* 0x000fe400078ec0ff */
[----:B------:R-:W-:Y:S02]  /*6d40*/  MOV R20, 0x3 ;  /* 0x0000000300147802 */ /* 0x000fe40000000f00 */
[----:B------:R-:W-:Y:S02]  /*6d50*/  LOP3.LUT R16, R12, 0x3f800000, RZ, 0xfc, !PT ;  /* 0x3f8000000c107812 */ /* 0x000fe400078efcff */
[----:B------:R-:W-:Y:S02]  /*6d60*/  SHF.L.U32 R21, R20, R11, RZ ;  /* 0x0000000b14157219 */ /* 0x000fe400000006ff */
[----:B------:R-:W0:Y:S02]  /*6d70*/  MUFU.RCP R19, R16 ;  /* 0x0000001000137308 */ /* 0x000e240000001000 */
[----:B0-----:R-:W-:-:S04]  /*6d80*/  FFMA R12, R16, R19, -1 ;  /* 0xbf800000100c7423 */ /* 0x001fc80000000013 */
[----:B------:R-:W-:-:S04]  /*6d90*/  FADD.FTZ R12, -R12, -RZ ;  /* 0x800000ff0c0c7221 */ /* 0x000fc80000010100 */
[CCC-:B------:R-:W-:Y:S01]  /*6da0*/  FFMA.RM R18, R19.reuse, R12.reuse, R19.reuse ;  /* 0x0000000c13127223 */ /* 0x1c0fe20000004013 */
[----:B------:R-:W-:-:S04]  /*6db0*/  FFMA.RP R19, R19, R12, R19 ;  /* 0x0000000c13137223 */ /* 0x000fc80000008013 */
[C---:B------:R-:W-:Y:S02]  /*6dc0*/  LOP3.LUT R12, R18.reuse, 0x7fffff, RZ, 0xc0, !PT ;  /* 0x007fffff120c7812 */ /* 0x040fe400078ec0ff */
[----:B------:R-:W-:Y:S02]  /*6dd0*/  FSETP.NEU.FTZ.AND P0, PT, R18, R19, PT ;  /* 0x000000131200720b */ /* 0x000fe40003f1d000 */
[----:B------:R-:W-:Y:S02]  /*6de0*/  LOP3.LUT R12, R12, 0x800000, RZ, 0xfc, !PT ;  /* 0x008000000c0c7812 */ /* 0x000fe400078efcff */
[----:B------:R-:W-:Y:S02]  /*6df0*/  SEL R18, RZ, 0xffffffff, !P0 ;  /* 0xffffffffff127807 */ /* 0x000fe40004000000 */
[----:B------:R-:W-:Y:S02]  /*6e00*/  LOP3.LUT R16, R21, R12, RZ, 0xc0, !PT ;  /* 0x0000000c15107212 */ /* 0x000fe400078ec0ff */
[----:B------:R-:W-:-:S02]  /*6e10*/  IADD3 R18, PT, PT, -R18, RZ, RZ ;  /* 0x000000ff12127210 */ /* 0x000fc40007ffe1ff */
[-C--:B------:R-:W-:Y:S02]  /*6e20*/  SHF.R.U32.HI R16, RZ, R11.reuse, R16 ;  /* 0x0000000bff107219 */ /* 0x080fe40000011610 */
[----:B------:R-:W-:Y:S02]  /*6e30*/  LOP3.LUT P1, RZ, R18, R11, R12, 0xf8, !PT ;  /* 0x0000000b12ff7212 */ /* 0x000fe4000782f80c */
[C---:B------:R-:W-:Y:S02]  /*6e40*/  LOP3.LUT P0, RZ, R16.reuse, 0x1, RZ, 0xc0, !PT ;  /* 0x0000000110ff7812 */ /* 0x040fe4000780c0ff */
[----:B------:R-:W-:-:S04]  /*6e50*/  LOP3.LUT P2, RZ, R16, 0x2, RZ, 0xc0, !PT ;  /* 0x0000000210ff7812 */ /* 0x000fc8000784c0ff */
[----:B------:R-:W-:Y:S02]  /*6e60*/  PLOP3.LUT P0, PT, P0, P1, P2, 0xe0, 0x0 ;  /* 0x000000000000781c */ /* 0x000fe40000703c20 */
[----:B------:R-:W-:Y:S02]  /*6e70*/  LOP3.LUT P1, RZ, R4, 0x7fffff, RZ, 0xc0, !PT ;  /* 0x007fffff04ff7812 */ /* 0x000fe4000782c0ff */
[----:B------:R-:W-:-:S04]  /*6e80*/  SEL R11, RZ, 0x1, !P0 ;  /* 0x00000001ff0b7807 */ /* 0x000fc80004000000 */
[----:B------:R-:W-:-:S04]  /*6e90*/  IADD3 R11, PT, PT, -R11, RZ, RZ ;  /* 0x000000ff0b0b7210 */ /* 0x000fc80007ffe1ff */
[----:B------:R-:W-:Y:S02]  /*6ea0*/  ISETP.GE.AND P0, PT, R11, RZ, PT ;  /* 0x000000ff0b00720c */ /* 0x000fe40003f06270 */
[----:B------:R-:W-:-:S04]  /*6eb0*/  IADD3 R11, PT, PT, R6, -0xfc, RZ ;  /* 0xffffff04060b7810 */ /* 0x000fc80007ffe0ff */
[----:B------:R-:W-:-:S07]  /*6ec0*/  SHF.R.U32.HI R11, RZ, R11, R12 ;  /* 0x0000000bff0b7219 */ /* 0x000fce000001160c */
[----:B------:R-:W-:-:S04]  /*6ed0*/  @!P0 IADD3 R11, PT, PT, R11, 0x1, RZ ;  /* 0x000000010b0b8810 */ /* 0x000fc80007ffe0ff */
[----:B------:R-:W-:-:S04]  /*6ee0*/  @!P1 SHF.L.U32 R11, R11, 0x1, RZ ;  /* 0x000000010b0b9819 */ /* 0x000fc800000006ff */
[----:B------:R-:W-:Y:S01]  /*6ef0*/  LOP3.LUT R11, R11, 0x80000000, R4, 0xf8, !PT ;  /* 0x800000000b0b7812 */ /* 0x000fe200078ef804 */
[----:B------:R-:W-:Y:S06]  /*6f00*/  BRA `(.L_x_169) ;  /* 0x0000000000047947 */ /* 0x000fec0003800000 */
.L_x_170:
[----:B------:R0:W1:Y:S02]  /*6f10*/  MUFU.RCP R11, R4 ;  /* 0x00000004000b7308 */ /* 0x0000640000001000 */
.L_x_169:
[----:B------:R-:W-:Y:S05]  /*6f20*/  BSYNC.RECONVERGENT B0 ;  /* 0x0000000000007941 */ /* 0x000fea0003800200 */
.L_x_167:
[----:B01----:R-:W-:Y:S01]  /*6f30*/  MOV R4, R11 ;  /* 0x0000000b00047202 */ /* 0x003fe20000000f00 */
[----:B------:R-:W-:-:S04]  /*6f40*/  HFMA2 R11, -RZ, RZ, 0, 0 ;  /* 0x00000000ff0b7431 */ /* 0x000fc800000001ff */
[----:B------:R-:W-:Y:S05]  /*6f50*/  RET.REL.NODEC R10 `(_Z14SoftClipKernelPKfPfiiffffffiii) ;  /* 0xffffff900a287950 */ /* 0x000fea0003c3ffff */
        .weak           $__internal_1_$__cuda_sm3x_div_rn_noftz_f32_slowpath
        .type           $__internal_1_$__cuda_sm3x_div_rn_noftz_f32_slowpath,@function
        .size           $__internal_1_$__cuda_sm3x_div_rn_noftz_f32_slowpath,(.L_x_184 - $__internal_1_$__cuda_sm3x_div_rn_noftz_f32_slowpath)
$__internal_1_$__cuda_sm3x_div_rn_noftz_f32_slowpath:
[----:B------:R-:W-:Y:S01]  /*6f60*/  SHF.R.U32.HI R10, RZ, 0x17, R21 ;  /* 0x00000017ff0a7819 */ /* 0x000fe20000011615 */
[----:B------:R-:W-:Y:S01]  /*6f70*/  BSSY.RECONVERGENT B0, `(.L_x_171) ;  /* 0x0000062000007945 */ /* 0x000fe20003800200 */
[----:B------:R-:W-:Y:S02]  /*6f80*/  SHF.R.U32.HI R18, RZ, 0x17, R4 ;  /* 0x00000017ff127819 */ /* 0x000fe40000011604 */
[----:B------:R-:W-:Y:S02]  /*6f90*/  LOP3.LUT R10, R10, 0xff, RZ, 0xc0, !PT ;  /* 0x000000ff0a0a7812 */ /* 0x000fe400078ec0ff */
[----:B------:R-:W-:Y:S02]  /*6fa0*/  LOP3.LUT R18, R18, 0xff, RZ, 0xc0, !PT ;  /* 0x000000ff12127812 */ /* 0x000fe400078ec0ff */
[----:B------:R-:W-:Y:S02]  /*6fb0*/  IADD3 R19, PT, PT, R10, -0x1, RZ ;  /* 0xffffffff0a137810 */ /* 0x000fe40007ffe0ff */
[----:B------:R-:W-:-:S02]  /*6fc0*/  IADD3 R20, PT, PT, R18, -0x1, RZ ;  /* 0xffffffff12147810 */ /* 0x000fc40007ffe0ff */
[----:B------:R-:W-:-:S04]  /*6fd0*/  ISETP.GT.U32.AND P0, PT, R19, 0xfd, PT ;  /* 0x000000fd1300780c */ /* 0x000fc80003f04070 */
[----:B------:R-:W-:-:S13]  /*6fe0*/  ISETP.GT.U32.OR P0, PT, R20, 0xfd, P0 ;  /* 0x000000fd1400780c */ /* 0x000fda0000704470 */
[----:B------:R-:W-:Y:S01]  /*6ff0*/  @!P0 MOV R11, RZ ;  /* 0x000000ff000b8202 */ /* 0x000fe20000000f00 */
[----:B------:R-:W-:Y:S06]  /*7000*/  @!P0 BRA `(.L_x_172) ;  /* 0x00000000005c8947 */ /* 0x000fec0003800000 */
[----:B------:R-:W-:Y:S02]  /*7010*/  FSETP.GTU.FTZ.AND P0, PT, |R4|, +INF , PT ;  /* 0x7f8000000400780b */ /* 0x000fe40003f1c200 */
[----:B------:R-:W-:-:S04]  /*7020*/  FSETP.GTU.FTZ.AND P1, PT, |R21|, +INF , PT ;  /* 0x7f8000001500780b */ /* 0x000fc80003f3c200 */
[----:B------:R-:W-:-:S13]  /*7030*/  PLOP3.LUT P0, PT, P0, P1, PT, 0xf8, 0x8f ;  /* 0x00000000008f781c */ /* 0x000fda0000703f70 */
[----:B------:R-:W-:Y:S05]  /*7040*/  @P0 BRA `(.L_x_173) ;  /* 0x00000004004c0947 */ /* 0x000fea0003800000 */
[----:B------:R-:W-:-:S13]  /*7050*/  LOP3.LUT P0, RZ, R21, 0x7fffffff, R4, 0xc8, !PT ;  /* 0x7fffffff15ff7812 */ /* 0x000fda000780c804 */
[----:B------:R-:W-:Y:S05]  /*7060*/  @!P0 BRA `(.L_x_174) ;  /* 0x00000004003c8947 */ /* 0x000fea0003800000 */
[C---:B------:R-:W-:Y:S02]  /*7070*/  FSETP.NEU.FTZ.AND P1, PT, |R4|.reuse, +INF , PT ;  /* 0x7f8000000400780b */ /* 0x040fe40003f3d200 */
[----:B------:R-:W-:Y:S02]  /*7080*/  FSETP.NEU.FTZ.AND P2, PT, |R21|, +INF , PT ;  /* 0x7f8000001500780b */ /* 0x000fe40003f5d200 */
[----:B------:R-:W-:-:S11]  /*7090*/  FSETP.NEU.FTZ.AND P0, PT, |R4|, +INF , PT ;  /* 0x7f8000000400780b */ /* 0x000fd60003f1d200 */
[----:B------:R-:W-:Y:S05]  /*70a0*/  @!P2 BRA !P1, `(.L_x_174) ;  /* 0x00000004002ca947 */ /* 0x000fea0004800000 */
[----:B------:R-:W-:-:S04]  /*70b0*/  LOP3.LUT P1, RZ, R4, 0x7fffffff, RZ, 0xc0, !PT ;  /* 0x7fffffff04ff7812 */ /* 0x000fc8000782c0ff */
[----:B------:R-:W-:-:S13]  /*70c0*/  PLOP3.LUT P1, PT, P2, P1, PT, 0x2f, 0xf2 ;  /* 0x0000000000f2781c */ /* 0x000fda0001722577 */
[----:B------:R-:W-:Y:S05]  /*70d0*/  @P1 BRA `(.L_x_175) ;  /* 0x0000000400181947 */ /* 0x000fea0003800000 */
[----:B------:R-:W-:-:S04]  /*70e0*/  LOP3.LUT P1, RZ, R21, 0x7fffffff, RZ, 0xc0, !PT ;  /* 0x7fffffff15ff7812 */ /* 0x000fc8000782c0ff */
[----:B------:R-:W-:-:S13]  /*70f0*/  PLOP3.LUT P0, PT, P0, P1, PT, 0x2f, 0xf2 ;  /* 0x0000000000f2781c */ /* 0x000fda0000702577 */
[----:B------:R-:W-:Y:S05]  /*7100*/  @P0 BRA `(.L_x_176) ;  /* 0x0000000400000947 */ /* 0x000fea0003800000 */
[----:B------:R-:W-:Y:S02]  /*7110*/  ISETP.GE.AND P0, PT, R20, RZ, PT ;  /* 0x000000ff1400720c */ /* 0x000fe40003f06270 */
[----:B------:R-:W-:-:S11]  /*7120*/  ISETP.GE.AND P1, PT, R19, RZ, PT ;  /* 0x000000ff1300720c */ /* 0x000fd60003f26270 */
[----:B------:R-:W-:Y:S01]  /*7130*/  @P0 MOV R11, RZ ;  /* 0x000000ff000b0202 */ /* 0x000fe20000000f00 */
[----:B------:R-:W-:Y:S01]  /*7140*/  @!P0 FFMA R4, R4, 1.84467440737095516160e+19, RZ ;  /* 0x5f80000004048823 */ /* 0x000fe200000000ff */
[----:B------:R-:W-:Y:S01]  /*7150*/  @!P0 MOV R11, 0xffffffc0 ;  /* 0xffffffc0000b8802 */ /* 0x000fe20000000f00 */
[----:B------:R-:W-:-:S03]  /*7160*/  @!P1 FFMA R21, R21, 1.84467440737095516160e+19, RZ ;  /* 0x5f80000015159823 */ /* 0x000fc600000000ff */
[----:B------:R-:W-:-:S07]  /*7170*/  @!P1 IADD3 R11, PT, PT, R11, 0x40, RZ ;  /* 0x000000400b0b9810 */ /* 0x000fce0007ffe0ff */
.L_x_172:
[----:B------:R-:W-:Y:S01]  /*7180*/  LEA R22, R10, 0xc0800000, 0x17 ;  /* 0xc08000000a167811 */ /* 0x000fe200078eb8ff */
[----:B------:R-:W-:Y:S03]  /*7190*/  BSSY.RECONVERGENT B1, `(.L_x_177) ;  /* 0x0000036000017945 */ /* 0x000fe60003800200 */
[----:B------:R-:W-:Y:S02]  /*71a0*/  IADD3 R22, PT, PT, -R22, R21, RZ ;  /* 0x0000001516167210 */ /* 0x000fe40007ffe1ff */
[----:B------:R-:W-:Y:S02]  /*71b0*/  IADD3 R21, PT, PT, R18, -0x7f, RZ ;  /* 0xffffff8112157810 */ /* 0x000fe40007ffe0ff */
[----:B------:R-:W0:Y:S01]  /*71c0*/  MUFU.RCP R20, R22 ;  /* 0x0000001600147308 */ /* 0x000e220000001000 */
[----:B------:R-:W-:Y:S02]  /*71d0*/  FADD.FTZ R19, -R22, -RZ ;  /* 0x800000ff16137221 */ /* 0x000fe40000010100 */
[----:B------:R-:W-:-:S02]  /*71e0*/  IMAD R4, R21, -0x800000, R4 ;  /* 0xff80000015047824 */ /* 0x000fc400078e0204 */
[----:B0-----:R-:W-:-:S04]  /*71f0*/  FFMA R23, R20, R19, 1 ;  /* 0x3f80000014177423 */ /* 0x001fc80000000013 */
[----:B------:R-:W-:-:S04]  /*7200*/  FFMA R23, R20, R23, R20 ;  /* 0x0000001714177223 */ /* 0x000fc80000000014 */
[----:B------:R-:W-:-:S04]  /*7210*/  FFMA R18, R4, R23, RZ ;  /* 0x0000001704127223 */ /* 0x000fc800000000ff */
[----:B------:R-:W-:-:S04]  /*7220*/  FFMA R20, R19, R18, R4 ;  /* 0x0000001213147223 */ /* 0x000fc80000000004 */
[----:B------:R-:W-:Y:S01]  /*7230*/  FFMA R20, R23, R20, R18 ;  /* 0x0000001417147223 */ /* 0x000fe20000000012 */
[----:B------:R-:W-:-:S03]  /*7240*/  IADD3 R18, PT, PT, R21, 0x7f, -R10 ;  /* 0x0000007f15127810 */ /* 0x000fc60007ffe80a */
[----:B------:R-:W-:Y:S01]  /*7250*/  FFMA R19, R19, R20, R4 ;  /* 0x0000001413137223 */ /* 0x000fe20000000004 */
[----:B------:R-:W-:-:S03]  /*7260*/  IADD3 R11, PT, PT, R18, R11, RZ ;  /* 0x0000000b120b7210 */ /* 0x000fc60007ffe0ff */
[----:B------:R-:W-:-:S05]  /*7270*/  FFMA R4, R23, R19, R20 ;  /* 0x0000001317047223 */ /* 0x000fca0000000014 */
[----:B------:R-:W-:-:S04]  /*7280*/  SHF.R.U32.HI R10, RZ, 0x17, R4 ;  /* 0x00000017ff0a7819 */ /* 0x000fc80000011604 */
[----:B------:R-:W-:-:S04]  /*7290*/  LOP3.LUT R10, R10, 0xff, RZ, 0xc0, !PT ;  /* 0x000000ff0a0a7812 */ /* 0x000fc800078ec0ff */
[----:B------:R-:W-:-:S04]  /*72a0*/  IADD3 R10, PT, PT, R10, R11, RZ ;  /* 0x0000000b0a0a7210 */ /* 0x000fc80007ffe0ff */
[----:B------:R-:W-:-:S04]  /*72b0*/  IADD3 R18, PT, PT, R10, -0x1, RZ ;  /* 0xffffffff0a127810 */ /* 0x000fc80007ffe0ff */
[----:B------:R-:W-:-:S13]  /*72c0*/  ISETP.GE.U32.AND P0, PT, R18, 0xfe, PT ;  /* 0x000000fe1200780c */ /* 0x000fda0003f06070 */
[----:B------:R-:W-:Y:S05]  /*72d0*/  @!P0 BRA `(.L_x_178) ;  /* 0x0000000000808947 */ /* 0x000fea0003800000 */
[----:B------:R-:W-:-:S13]  /*72e0*/  ISETP.GT.AND P0, PT, R10, 0xfe, PT ;  /* 0x000000fe0a00780c */ /* 0x000fda0003f04270 */
[----:B------:R-:W-:Y:S05]  /*72f0*/  @P0 BRA `(.L_x_179) ;  /* 0x00000000006c0947 */ /* 0x000fea0003800000 */
[----:B------:R-:W-:-:S13]  /*7300*/  ISETP.GE.AND P0, PT, R10, 0x1, PT ;  /* 0x000000010a00780c */ /* 0x000fda0003f06270 */
[----:B------:R-:W-:Y:S05]  /*7310*/  @P0 BRA `(.L_x_180) ;  /* 0x0000000000740947 */ /* 0x000fea0003800000 */
[----:B------:R-:W-:Y:S02]  /*7320*/  ISETP.GE.AND P0, PT, R10, -0x18, PT ;  /* 0xffffffe80a00780c */ /* 0x000fe40003f06270 */
[----:B------:R-:W-:-:S11]  /*7330*/  LOP3.LUT R4, R4, 0x80000000, RZ, 0xc0, !PT ;  /* 0x8000000004047812 */ /* 0x000fd600078ec0ff */
[----:B------:R-:W-:Y:S05]  /*7340*/  @!P0 BRA `(.L_x_180) ;  /* 0x0000000000688947 */ /* 0x000fea0003800000 */
[CCC-:B------:R-:W-:Y:S01]  /*7350*/  FFMA.RZ R11, R23.reuse, R19.reuse, R20.reuse ;  /* 0x00000013170b7223 */ /* 0x1c0fe2000000c014 */
[CCC-:B------:R-:W-:Y:S01]  /*7360*/  FFMA.RP R18, R23.reuse, R19.reuse, R20.reuse ;  /* 0x0000001317127223 */ /* 0x1c0fe20000008014 */
[----:B------:R-:W-:Y:S01]  /*7370*/  FFMA.RM R23, R23, R19, R20 ;  /* 0x0000001317177223 */ /* 0x000fe20000004014 */
[C---:B------:R-:W-:Y:S02]  /*7380*/  IADD3 R19, PT, PT, R10.reuse, 0x20, RZ ;  /* 0x000000200a137810 */ /* 0x040fe40007ffe0ff */
[----:B------:R-:W-:Y:S02]  /*7390*/  LOP3.LUT R11, R11, 0x7fffff, RZ, 0xc0, !PT ;  /* 0x007fffff0b0b7812 */ /* 0x000fe400078ec0ff */
[C---:B------:R-:W-:Y:S02]  /*73a0*/  ISETP.NE.AND P2, PT, R10.reuse, RZ, PT ;  /* 0x000000ff0a00720c */ /* 0x040fe40003f45270 */
[----:B------:R-:W-:Y:S02]  /*73b0*/  LOP3.LUT R20, R11, 0x800000, RZ, 0xfc, !PT ;  /* 0x008000000b147812 */ /* 0x000fe400078efcff */
[----:B------:R-:W-:-:S02]  /*73c0*/  ISETP.NE.AND P1, PT, R10, RZ, PT ;  /* 0x000000ff0a00720c */ /* 0x000fc40003f25270 */
[----:B------:R-:W-:Y:S02]  /*73d0*/  IADD3 R10, PT, PT, -R10, RZ, RZ ;  /* 0x000000ff0a0a7210 */ /* 0x000fe40007ffe1ff */
[----:B------:R-:W-:Y:S02]  /*73e0*/  SHF.L.U32 R19, R20, R19, RZ ;  /* 0x0000001314137219 */ /* 0x000fe400000006ff */
[----:B------:R-:W-:Y:S02]  /*73f0*/  FSETP.NEU.FTZ.AND P0, PT, R18, R23, PT ;  /* 0x000000171200720b */ /* 0x000fe40003f1d000 */
[----:B------:R-:W-:Y:S02]  /*7400*/  SEL R11, R10, RZ, P2 ;  /* 0x000000ff0a0b7207 */ /* 0x000fe40001000000 */
[----:B------:R-:W-:Y:S02]  /*7410*/  ISETP.NE.AND P1, PT, R19, RZ, P1 ;  /* 0x000000ff1300720c */ /* 0x000fe40000f25270 */
[----:B------:R-:W-:-:S02]  /*7420*/  SHF.R.U32.HI R19, RZ, R11, R20 ;  /* 0x0000000bff137219 */ /* 0x000fc40000011614 */
[----:B------:R-:W-:Y:S02]  /*7430*/  PLOP3.LUT P0, PT, P0, P1, PT, 0xf8, 0x8f ;  /* 0x00000000008f781c */ /* 0x000fe40000703f70 */
[----:B------:R-:W-:Y:S02]  /*7440*/  SHF.R.U32.HI R11, RZ, 0x1, R19 ;  /* 0x00000001ff0b7819 */ /* 0x000fe40000011613 */
[----:B------:R-:W-:-:S04]  /*7450*/  SEL R10, RZ, 0x1, !P0 ;  /* 0x00000001ff0a7807 */ /* 0x000fc80004000000 */
[----:B------:R-:W-:-:S04]  /*7460*/  LOP3.LUT R10, R10, 0x1, R11, 0xf8, !PT ;  /* 0x000000010a0a7812 */ /* 0x000fc800078ef80b */
[----:B------:R-:W-:-:S04]  /*7470*/  LOP3.LUT R10, R10, R19, RZ, 0xc0, !PT ;  /* 0x000000130a0a7212 */ /* 0x000fc800078ec0ff */
[----:B------:R-:W-:-:S04]  /*7480*/  IADD3 R11, PT, PT, R11, R10, RZ ;  /* 0x0000000a0b0b7210 */ /* 0x000fc80007ffe0ff */
[----:B------:R-:W-:Y:S01]  /*7490*/  LOP3.LUT R4, R11, R4, RZ, 0xfc, !PT ;  /* 0x000000040b047212 */ /* 0x000fe200078efcff */
[----:B------:R-:W-:Y:S06]  /*74a0*/  BRA `(.L_x_180) ;  /* 0x0000000000107947 */ /* 0x000fec0003800000 */
.L_x_179:
[----:B------:R-:W-:-:S04]  /*74b0*/  LOP3.LUT R4, R4, 0x80000000, RZ, 0xc0, !PT ;  /* 0x8000000004047812 */ /* 0x000fc800078ec0ff */
[----:B------:R-:W-:Y:S01]  /*74c0*/  LOP3.LUT R4, R4, 0x7f800000, RZ, 0xfc, !PT ;  /* 0x7f80000004047812 */ /* 0x000fe200078efcff */
[----:B------:R-:W-:Y:S06]  /*74d0*/  BRA `(.L_x_180) ;  /* 0x0000000000047947 */ /* 0x000fec0003800000 */
.L_x_178:
[----:B------:R-:W-:-:S07]  /*74e0*/  LEA R4, R11, R4, 0x17 ;  /* 0x000000040b047211 */ /* 0x000fce00078eb8ff */
.L_x_180:
[----:B------:R-:W-:Y:S05]  /*74f0*/  BSYNC.RECONVERGENT B1 ;  /* 0x0000000000017941 */ /* 0x000fea0003800200 */
.L_x_177:
[----:B------:R-:W-:Y:S05]  /*7500*/  BRA `(.L_x_181) ;  /* 0x0000000000207947 */ /* 0x000fea0003800000 */
.L_x_176:
[----:B------:R-:W-:-:S04]  /*7510*/  LOP3.LUT R4, R21, 0x80000000, R4, 0x48, !PT ;  /* 0x8000000015047812 */ /* 0x000fc800078e4804 */
[----:B------:R-:W-:Y:S01]  /*7520*/  LOP3.LUT R4, R4, 0x7f800000, RZ, 0xfc, !PT ;  /* 0x7f80000004047812 */ /* 0x000fe200078efcff */
[----:B------:R-:W-:Y:S06]  /*7530*/  BRA `(.L_x_181) ;  /* 0x0000000000147947 */ /* 0x000fec0003800000 */
.L_x_175:
[----:B------:R-:W-:Y:S01]  /*7540*/  LOP3.LUT R4, R21, 0x80000000, R4, 0x48, !PT ;  /* 0x8000000015047812 */ /* 0x000fe200078e4804 */
[----:B------:R-:W-:Y:S06]  /*7550*/  BRA `(.L_x_181) ;  /* 0x00000000000c7947 */ /* 0x000fec0003800000 */
.L_x_174:
[----:B------:R-:W0:Y:S01]  /*7560*/  MUFU.RSQ R4, -QNAN ;  /* 0xffc0000000047908 */ /* 0x000e220000001400 */
[----:B------:R-:W-:Y:S05]  /*7570*/  BRA `(.L_x_181) ;  /* 0x0000000000047947 */ /* 0x000fea0003800000 */
.L_x_173:
[----:B------:R-:W-:-:S07]  /*7580*/  FADD.FTZ R4, R4, R21 ;  /* 0x0000001504047221 */ /* 0x000fce0000010000 */
.L_x_181:
[----:B------:R-:W-:Y:S05]  /*7590*/  BSYNC.RECONVERGENT B0 ;  /* 0x0000000000007941 */ /* 0x000fea0003800200 */
.L_x_171:
[----:B------:R-:W-:Y:S01]  /*75a0*/  HFMA2 R11, -RZ, RZ, 0, 0 ;  /* 0x00000000ff0b7431 */ /* 0x000fe200000001ff */
[----:B------:R-:W-:-:S04]  /*75b0*/  MOV R10, R6 ;  /* 0x00000006000a7202 */ /* 0x000fc80000000f00 */
[----:B0-----:R-:W-:Y:S05]  /*75c0*/  RET.REL.NODEC R10 `(_Z14SoftClipKernelPKfPfiiffffffiii) ;  /* 0xffffff880a8c7950 */ /* 0x001fea0003c3ffff */
.L_x_182:
[----:B------:R-:W-:-:S00]  /*75d0*/  BRA `(.L_x_182) ;  /* 0xfffffffc00fc7947 */ /* 0x000fc0000383ffff */
[----:B------:R-:W-:-:S00]  /*75e0*/  NOP ;  /* 0x0000000000007918 */ /* 0x000fc00000000000 */
        /* <DEDUP_REMOVED lines=9> */
.L_x_184:


//--------------------- .nv.shared.reserved.0     --------------------------
	.section	.nv.shared.reserved.0,"aw",@nobits
	.weak		__nv_reservedSMEM_offset_0_alias
	.size		__nv_reservedSMEM_offset_0_alias, 0, 64
	.other		__nv_reservedSMEM_offset_0_alias,@"STO_CUDA_RESERVED_SHARED STV_DEFAULT"
__nv_reservedSMEM_offset_0_alias:
	.zero		0
	.zero		64


//--------------------- .nv.constant0._Z14SoftClipKernelPKfPfiiffffffiii --------------------------
	.section	.nv.constant0._Z14SoftClipKernelPKfPfiiffffffiii,"a",@progbits
	.sectionflags	@""
	.align	4
.nv.constant0._Z14SoftClipKernelPKfPfiiffffffiii:
	.zero		956


//--------------------- SYMBOLS --------------------------

	.type		.nv.reservedSmem.offset0,@object
	.size		.nv.reservedSmem.offset0,0x4
